def attn_fwd(
    Q,
    K,
    V,
    Out,
    Lse,
    sm_scale,
    stride_qz,
    stride_qh,
    stride_qm,
    stride_qk,
    stride_kz,
    stride_kh,
    stride_kn,
    stride_kk,
    stride_vz,
    stride_vh,
    stride_vn,
    stride_vk,
    stride_oz,
    stride_oh,
    stride_om,
    stride_ok,
    seqlen_q,
    seqlen_k,
    BLOCK_M: tl.constexpr,
    BLOCK_N: tl.constexpr,
    HEAD_DIM: tl.constexpr,
    CAUSAL: tl.constexpr,
):
    start_m = tl.program_id(0)
    off_hz = tl.program_id(1)
    q_off = off_hz * stride_qh
    k_off = off_hz * stride_kh
    v_off = off_hz * stride_vh
    offs_m = start_m * BLOCK_M + tl.arange(0, BLOCK_M)
    offs_d = tl.arange(0, HEAD_DIM)
    offs_n = tl.arange(0, BLOCK_N)
    q_ptrs = Q + q_off + offs_m[:, None] * stride_qm + offs_d[None, :] * stride_qk
    k_ptrs = K + k_off + offs_d[:, None] * stride_kk + offs_n[None, :] * stride_kn
    v_ptrs = V + v_off + offs_n[:, None] * stride_vn + offs_d[None, :] * stride_vk
    m_i = tl.full([BLOCK_M], float("-inf"), dtype=tl.float32)
    l_i = tl.zeros([BLOCK_M], dtype=tl.float32) + 1.0
    acc = tl.zeros([BLOCK_M, HEAD_DIM], dtype=tl.float32)
    q = tl.load(q_ptrs)
    acc, l_i, m_i = _attn_fwd_inner(
        acc,
        l_i,
        m_i,
        q,
        k_ptrs,
        v_ptrs,
        sm_scale,
        stride_kn,
        stride_vn,
        start_m,
        seqlen_k,
        BLOCK_M,
        BLOCK_N,
        HEAD_DIM,
        CAUSAL,
    )
    acc = acc / l_i[:, None]
    lse = m_i + tl.math.log2(l_i) / 1.4426950408889634
    o_ptrs = (
        Out
        + off_hz * stride_oh
        + offs_m[:, None] * stride_om
        + offs_d[None, :] * stride_ok
    )
    tl.store(o_ptrs, acc.to(Out.dtype.element_ty))
    tl.store(Lse + off_hz * seqlen_q + offs_m, lse)

# config = {"BLOCK_M": 128, "BLOCK_N": 64, "HEAD_DIM": 128, "arch": "sm_100", "causal": false, "dtype": "fp8e4m3", "num_stages": 3, "num_warps": 8}
# arch = sm_100


// ===== COMPILED SASS (sm_100a) =====

	.target	sm_100a

	.elftype	@"ET_EXEC"


//--------------------- .note.nv.tkinfo           --------------------------
	.section	.note.nv.tkinfo,"",@"SHT_NOTE"
	.sectionflags	@"SHF_NOTE_NV_TKINFO"
	.tkinfo
        /*0018*/ 	.word	0x00000081
        /*0030*/ 	.string	""
        /*0030*/ 	.string	"ptxas-blackwell"
        /*0030*/ 	.string	"Cuda compilation tools, release 12.9, V12.9.86"
        /*0030*/ 	.string	"Build cuda_12.9.r12.9/compiler.36037853_0"
        /*0030*/ 	.string	"-v  -suppress-debug-info  -lineinfo  -arch sm_100a "



//--------------------- .note.nv.cuver            --------------------------
	.section	.note.nv.cuver,"",@"SHT_NOTE"
	.sectionflags	@"SHF_NOTE_NV_CUVER"
        /*0018*/ 	.short	0x0001
        /*001a*/ 	.short	0x0064
        /*001c*/ 	.short	0x0001
        /*001e*/ 	.short	0x0000
        /*0020*/ 	.short	0x0001
        /*0022*/ 	.short	0x0000


//--------------------- .nv.info                  --------------------------
	.section	.nv.info,"",@"SHT_CUDA_INFO"
	.align	4


	//----- nvinfo : EIATTR_REGCOUNT
	.align		4
        /*0000*/ 	.byte	0x04, 0x2f
        /*0002*/ 	.short	(.L_5 - .L_4)
	.align		4
.L_4:
        /*0004*/ 	.word	index@(attn_fwd)
        /*0008*/ 	.word	0x000000fc


	//----- nvinfo : EIATTR_FRAME_SIZE
	.align		4
.L_5:
        /*000c*/ 	.byte	0x04, 0x11
        /*000e*/ 	.short	(.L_7 - .L_6)
	.align		4
.L_6:
        /*0010*/ 	.word	index@($__internal_2_$__cuda_sm10x_tcgen05_guardrail_trap_unallocated_columns_being_dealloced)
        /*0014*/ 	.word	0x00000000


	//----- nvinfo : EIATTR_FRAME_SIZE
	.align		4
.L_7:
        /*0018*/ 	.byte	0x04, 0x11
        /*001a*/ 	.short	(.L_9 - .L_8)
	.align		4
.L_8:
        /*001c*/ 	.word	index@($__internal_1_$__cuda_sm10x_tcgen05_guardrail_trap_phase_invalid_during_alloc)
        /*0020*/ 	.word	0x00000000


	//----- nvinfo : EIATTR_FRAME_SIZE
	.align		4
.L_9:
        /*0024*/ 	.byte	0x04, 0x11
        /*0026*/ 	.short	(.L_11 - .L_10)
	.align		4
.L_10:
        /*0028*/ 	.word	index@($__internal_0_$__cuda_sm10x_tcgen05_guardrail_trap_col_being_dealloced_not_returned_by_alloc)
        /*002c*/ 	.word	0x00000000


	//----- nvinfo : EIATTR_FRAME_SIZE
	.align		4
.L_11:
        /*0030*/ 	.byte	0x04, 0x11
        /*0032*/ 	.short	(.L_13 - .L_12)
	.align		4
.L_12:
        /*0034*/ 	.word	index@(attn_fwd)
        /*0038*/ 	.word	0x00000000


	//----- nvinfo : EIATTR_MIN_STACK_SIZE
	.align		4
.L_13:
        /*003c*/ 	.byte	0x04, 0x12
        /*003e*/ 	.short	(.L_15 - .L_14)
	.align		4
.L_14:
        /*0040*/ 	.word	index@(attn_fwd)
        /*0044*/ 	.word	0x00000000
.L_15:


//--------------------- .nv.info.attn_fwd         --------------------------
	.section	.nv.info.attn_fwd,"",@"SHT_CUDA_INFO"
	.sectionflags	@""
	.align	4


	//----- nvinfo : EIATTR_CUDA_API_VERSION
	.align		4
        /*0000*/ 	.byte	0x04, 0x37
        /*0002*/ 	.short	(.L_17 - .L_16)
.L_16:
        /*0004*/ 	.word	0x00000081


	//----- nvinfo : EIATTR_KPARAM_INFO
	.align		4
.L_17:
        /*0008*/ 	.byte	0x04, 0x17
        /*000a*/ 	.short	(.L_19 - .L_18)
.L_18:
        /*000c*/ 	.word	0x00000000
        /*0010*/ 	.short	0x0019
        /*0012*/ 	.short	0x0080
        /*0014*/ 	.byte	0x00, 0xf4, 0x21, 0x00


	//----- nvinfo : EIATTR_KPARAM_INFO
	.align		4
.L_19:
        /*0018*/ 	.byte	0x04, 0x17
        /*001a*/ 	.short	(.L_21 - .L_20)
.L_20:
        /*001c*/ 	.word	0x00000000
        /*0020*/ 	.short	0x0018
        /*0022*/ 	.short	0x0078
        /*0024*/ 	.byte	0x00, 0xf4, 0x21, 0x00


	//----- nvinfo : EIATTR_KPARAM_INFO
	.align		4
.L_21:
        /*0028*/ 	.byte	0x04, 0x17
        /*002a*/ 	.short	(.L_23 - .L_22)
.L_22:
        /*002c*/ 	.word	0x00000000
        /*0030*/ 	.short	0x0017
        /*0032*/ 	.short	0x0070
        /*0034*/ 	.byte	0x00, 0xf0, 0x11, 0x00


	//----- nvinfo : EIATTR_KPARAM_INFO
	.align		4
.L_23:
        /*0038*/ 	.byte	0x04, 0x17
        /*003a*/ 	.short	(.L_25 - .L_24)
.L_24:
        /*003c*/ 	.word	0x00000000
        /*0040*/ 	.short	0x0016
        /*0042*/ 	.short	0x006c
        /*0044*/ 	.byte	0x00, 0xf0, 0x11, 0x00


	//----- nvinfo : EIATTR_KPARAM_INFO
	.align		4
.L_25:
        /*0048*/ 	.byte	0x04, 0x17
        /*004a*/ 	.short	(.L_27 - .L_26)
.L_26:
        /*004c*/ 	.word	0x00000000
        /*0050*/ 	.short	0x0015
        /*0052*/ 	.short	0x0068
        /*0054*/ 	.byte	0x00, 0xf0, 0x11, 0x00


	//----- nvinfo : EIATTR_KPARAM_INFO
	.align		4
.L_27:
        /*0058*/ 	.byte	0x04, 0x17
        /*005a*/ 	.short	(.L_29 - .L_28)
.L_28:
        /*005c*/ 	.word	0x00000000
        /*0060*/ 	.short	0x0014
        /*0062*/ 	.short	0x0064
        /*0064*/ 	.byte	0x00, 0xf0, 0x11, 0x00


	//----- nvinfo : EIATTR_KPARAM_INFO
	.align		4
.L_29:
        /*0068*/ 	.byte	0x04, 0x17
        /*006a*/ 	.short	(.L_31 - .L_30)
.L_30:
        /*006c*/ 	.word	0x00000000
        /*0070*/ 	.short	0x0013
        /*0072*/ 	.short	0x0060
        /*0074*/ 	.byte	0x00, 0xf0, 0x11, 0x00


	//----- nvinfo : EIATTR_KPARAM_INFO
	.align		4
.L_31:
        /*0078*/ 	.byte	0x04, 0x17
        /*007a*/ 	.short	(.L_33 - .L_32)
.L_32:
        /*007c*/ 	.word	0x00000000
        /*0080*/ 	.short	0x0012
        /*0082*/ 	.short	0x005c
        /*0084*/ 	.byte	0x00, 0xf0, 0x11, 0x00


	//----- nvinfo : EIATTR_KPARAM_INFO
	.align		4
.L_33:
        /*0088*/ 	.byte	0x04, 0x17
        /*008a*/ 	.short	(.L_35 - .L_34)
.L_34:
        /*008c*/ 	.word	0x00000000
        /*0090*/ 	.short	0x0011
        /*0092*/ 	.short	0x0058
        /*0094*/ 	.byte	0x00, 0xf0, 0x11, 0x00


	//----- nvinfo : EIATTR_KPARAM_INFO
	.align		4
.L_35:
        /*0098*/ 	.byte	0x04, 0x17
        /*009a*/ 	.short	(.L_37 - .L_36)
.L_36:
        /*009c*/ 	.word	0x00000000
        /*00a0*/ 	.short	0x0010
        /*00a2*/ 	.short	0x0054
        /*00a4*/ 	.byte	0x00, 0xf0, 0x11, 0x00


	//----- nvinfo : EIATTR_KPARAM_INFO
	.align		4
.L_37:
        /*00a8*/ 	.byte	0x04, 0x17
        /*00aa*/ 	.short	(.L_39 - .L_38)
.L_38:
        /*00ac*/ 	.word	0x00000000
        /*00b0*/ 	.short	0x000f
        /*00b2*/ 	.short	0x0050
        /*00b4*/ 	.byte	0x00, 0xf0, 0x11, 0x00


	//----- nvinfo : EIATTR_KPARAM_INFO
	.align		4
.L_39:
        /*00b8*/ 	.byte	0x04, 0x17
        /*00ba*/ 	.short	(.L_41 - .L_40)
.L_40:
        /*00bc*/ 	.word	0x00000000
        /*00c0*/ 	.short	0x000e
        /*00c2*/ 	.short	0x004c
        /*00c4*/ 	.byte	0x00, 0xf0, 0x11, 0x00


	//----- nvinfo : EIATTR_KPARAM_INFO
	.align		4
.L_41:
        /*00c8*/ 	.byte	0x04, 0x17
        /*00ca*/ 	.short	(.L_43 - .L_42)
.L_42:
        /*00cc*/ 	.word	0x00000000
        /*00d0*/ 	.short	0x000d
        /*00d2*/ 	.short	0x0048
        /*00d4*/ 	.byte	0x00, 0xf0, 0x11, 0x00


	//----- nvinfo : EIATTR_KPARAM_INFO
	.align		4
.L_43:
        /*00d8*/ 	.byte	0x04, 0x17
        /*00da*/ 	.short	(.L_45 - .L_44)
.L_44:
        /*00dc*/ 	.word	0x00000000
        /*00e0*/ 	.short	0x000c
        /*00e2*/ 	.short	0x0044
        /*00e4*/ 	.byte	0x00, 0xf0, 0x11, 0x00


	//----- nvinfo : EIATTR_KPARAM_INFO
	.align		4
.L_45:
        /*00e8*/ 	.byte	0x04, 0x17
        /*00ea*/ 	.short	(.L_47 - .L_46)
.L_46:
        /*00ec*/ 	.word	0x00000000
        /*00f0*/ 	.short	0x000b
        /*00f2*/ 	.short	0x0040
        /*00f4*/ 	.byte	0x00, 0xf0, 0x11, 0x00


	//----- nvinfo : EIATTR_KPARAM_INFO
	.align		4
.L_47:
        /*00f8*/ 	.byte	0x04, 0x17
        /*00fa*/ 	.short	(.L_49 - .L_48)
.L_48:
        /*00fc*/ 	.word	0x00000000
        /*0100*/ 	.short	0x000a
        /*0102*/ 	.short	0x003c
        /*0104*/ 	.byte	0x00, 0xf0, 0x11, 0x00


	//----- nvinfo : EIATTR_KPARAM_INFO
	.align		4
.L_49:
        /*0108*/ 	.byte	0x04, 0x17
        /*010a*/ 	.short	(.L_51 - .L_50)
.L_50:
        /*010c*/ 	.word	0x00000000
        /*0110*/ 	.short	0x0009
        /*0112*/ 	.short	0x0038
        /*0114*/ 	.byte	0x00, 0xf0, 0x11, 0x00


	//----- nvinfo : EIATTR_KPARAM_INFO
	.align		4
.L_51:
        /*0118*/ 	.byte	0x04, 0x17
        /*011a*/ 	.short	(.L_53 - .L_52)
.L_52:
        /*011c*/ 	.word	0x00000000
        /*0120*/ 	.short	0x0008
        /*0122*/ 	.short	0x0034
        /*0124*/ 	.byte	0x00, 0xf0, 0x11, 0x00


	//----- nvinfo : EIATTR_KPARAM_INFO
	.align		4
.L_53:
        /*0128*/ 	.byte	0x04, 0x17
        /*012a*/ 	.short	(.L_55 - .L_54)
.L_54:
        /*012c*/ 	.word	0x00000000
        /*0130*/ 	.short	0x0007
        /*0132*/ 	.short	0x0030
        /*0134*/ 	.byte	0x00, 0xf0, 0x11, 0x00


	//----- nvinfo : EIATTR_KPARAM_INFO
	.align		4
.L_55:
        /*0138*/ 	.byte	0x04, 0x17
        /*013a*/ 	.short	(.L_57 - .L_56)
.L_56:
        /*013c*/ 	.word	0x00000000
        /*0140*/ 	.short	0x0006
        /*0142*/ 	.short	0x002c
        /*0144*/ 	.byte	0x00, 0xf0, 0x11, 0x00


	//----- nvinfo : EIATTR_KPARAM_INFO
	.align		4
.L_57:
        /*0148*/ 	.byte	0x04, 0x17
        /*014a*/ 	.short	(.L_59 - .L_58)
.L_58:
        /*014c*/ 	.word	0x00000000
        /*0150*/ 	.short	0x0005
        /*0152*/ 	.short	0x0028
        /*0154*/ 	.byte	0x00, 0xf0, 0x11, 0x00


	//----- nvinfo : EIATTR_KPARAM_INFO
	.align		4
.L_59:
        /*0158*/ 	.byte	0x04, 0x17
        /*015a*/ 	.short	(.L_61 - .L_60)
.L_60:
        /*015c*/ 	.word	0x00000000
        /*0160*/ 	.short	0x0004
        /*0162*/ 	.short	0x0020
        /*0164*/ 	.byte	0x00, 0xf4, 0x21, 0x00


	//----- nvinfo : EIATTR_KPARAM_INFO
	.align		4
.L_61:
        /*0168*/ 	.byte	0x04, 0x17
        /*016a*/ 	.short	(.L_63 - .L_62)
.L_62:
        /*016c*/ 	.word	0x00000000
        /*0170*/ 	.short	0x0003
        /*0172*/ 	.short	0x0018
        /*0174*/ 	.byte	0x00, 0xf4, 0x21, 0x00


	//----- nvinfo : EIATTR_KPARAM_INFO
	.align		4
.L_63:
        /*0178*/ 	.byte	0x04, 0x17
        /*017a*/ 	.short	(.L_65 - .L_64)
.L_64:
        /*017c*/ 	.word	0x00000000
        /*0180*/ 	.short	0x0002
        /*0182*/ 	.short	0x0010
        /*0184*/ 	.byte	0x00, 0xf4, 0x21, 0x00


	//----- nvinfo : EIATTR_KPARAM_INFO
	.align		4
.L_65:
        /*0188*/ 	.byte	0x04, 0x17
        /*018a*/ 	.short	(.L_67 - .L_66)
.L_66:
        /*018c*/ 	.word	0x00000000
        /*0190*/ 	.short	0x0001
        /*0192*/ 	.short	0x0008
        /*0194*/ 	.byte	0x00, 0xf4, 0x21, 0x00


	//----- nvinfo : EIATTR_KPARAM_INFO
	.align		4
.L_67:
        /*0198*/ 	.byte	0x04, 0x17
        /*019a*/ 	.short	(.L_69 - .L_68)
.L_68:
        /*019c*/ 	.word	0x00000000
        /*01a0*/ 	.short	0x0000
        /*01a2*/ 	.short	0x0000
        /*01a4*/ 	.byte	0x00, 0xf4, 0x21, 0x00


	//----- nvinfo : EIATTR_AT_ENTRY_FRAGMENTS
	.align		4
.L_69:
        /*01a8*/ 	.byte	0x04, 0x4f
        /*01aa*/ 	.short	(.L_71 - .L_70)


	//   ....[0]....
.L_70:
        /*01ac*/ 	.word	0x00000004


	//----- nvinfo : EIATTR_RESERVED_SMEM_USED
	.align		4
.L_71:
        /*01b0*/ 	.byte	0x01, 0x41
	.zero		2


	//----- nvinfo : EIATTR_SPARSE_MMA_MASK
	.align		4
        /*01b4*/ 	.byte	0x03, 0x50
        /*01b6*/ 	.short	0x0000


	//----- nvinfo : EIATTR_TCGEN05_1CTA_USED
	.align		4
        /*01b8*/ 	.byte	0x01, 0x51
	.zero		2


	//----- nvinfo : EIATTR_MAXREG_COUNT
	.align		4
        /*01bc*/ 	.byte	0x03, 0x1b
        /*01be*/ 	.short	0x00ff


	//----- nvinfo : EIATTR_NUM_BARRIERS
	.align		4
        /*01c0*/ 	.byte	0x02, 0x4c
        /*01c2*/ 	.byte	0x01
	.zero		1


	//----- nvinfo : EIATTR_INT_WARP_WIDE_INSTR_OFFSETS
	.align		4
        /*01c4*/ 	.byte	0x04, 0x31
        /*01c6*/ 	.short	(.L_73 - .L_72)


	//   ....[0]....
.L_72:
        /*01c8*/ 	.word	0x00001d10


	//   ....[1]....
        /*01cc*/ 	.word	0x00001d20


	//   ....[2]....
        /*01d0*/ 	.word	0x00002660


	//   ....[3]....
        /*01d4*/ 	.word	0x000026e0


	//   ....[4]....
        /*01d8*/ 	.word	0x00005860


	//   ....[5]....
        /*01dc*/ 	.word	0x0000aa30


	//   ....[6]....
        /*01e0*/ 	.word	0x0000aa80


	//----- nvinfo : EIATTR_COOP_GROUP_MASK_REGIDS
	.align		4
.L_73:
        /*01e4*/ 	.byte	0x04, 0x29
        /*01e6*/ 	.short	(.L_75 - .L_74)


	//   ....[0]....
.L_74:
        /*01e8*/ 	.word	0xffffffff


	//   ....[1]....
        /*01ec*/ 	.word	0xffffffff


	//   ....[2]....
        /*01f0*/ 	.word	0xffffffff


	//   ....[3]....
        /*01f4*/ 	.word	0xffffffff


	//   ....[4]....
        /*01f8*/ 	.word	0xffffffff


	//   ....[5]....
        /*01fc*/ 	.word	0xffffffff


	//   ....[6]....
        /*0200*/ 	.word	0xffffffff


	//   ....[7]....
        /*0204*/ 	.word	0xffffffff


	//----- nvinfo : EIATTR_COOP_GROUP_INSTR_OFFSETS
	.align		4
.L_75:
        /*0208*/ 	.byte	0x04, 0x28
        /*020a*/ 	.short	(.L_77 - .L_76)


	//   ....[0]....
.L_76:
        /*020c*/ 	.word	0x00000050


	//   ....[1]....
        /*0210*/ 	.word	0x00000310


	//   ....[2]....
        /*0214*/ 	.word	0x00003000


	//   ....[3]....
        /*0218*/ 	.word	0x00004900


	//   ....[4]....
        /*021c*/ 	.word	0x00005f90


	//   ....[5]....
        /*0220*/ 	.word	0x00006840


	//   ....[6]....
        /*0224*/ 	.word	0x0000a8c0


	//   ....[7]....
        /*0228*/ 	.word	0x0000ab30


	//----- nvinfo : EIATTR_VRC_CTA_INIT_COUNT
	.align		4
.L_77:
        /*022c*/ 	.byte	0x02, 0x4a
        /*022e*/ 	.byte	0x80
	.zero		1


	//----- nvinfo : EIATTR_MBARRIER_INSTR_OFFSETS
	.align		4
        /*0230*/ 	.byte	0x04, 0x39
        /*0232*/ 	.short	(.L_79 - .L_78)


	//   ....[0]....
.L_78:
        /*0234*/ 	.word	0x000021e0
        /*0238*/ 	.word	0x000000ff
        /*023c*/ 	.word	0x00000000
        /*0240*/ 	.short	0x0100
        /*0242*/ 	.byte	0x0c
	.zero		1


	//   ....[1]....
        /*0244*/ 	.word	0x000026d0
        /*0248*/ 	.word	0x000000ff
        /*024c*/ 	.word	0x0000c008
        /*0250*/ 	.short	0x0100
        /*0252*/ 	.byte	0x0e
	.zero		1


	//   ....[2]....
        /*0254*/ 	.word	0x00002940
        /*0258*/ 	.word	0x000000ff
        /*025c*/ 	.word	0x00008000
        /*0260*/ 	.short	0x0100
        /*0262*/ 	.byte	0x0e
	.zero		1


	//   ....[3]....
        /*0264*/ 	.word	0x00002b90
        /*0268*/ 	.word	0x000000ff
        /*026c*/ 	.word	0x00008000
        /*0270*/ 	.short	0x010a
        /*0272*/ 	.byte	0x0e
	.zero		1


	//   ....[4]....
        /*0274*/ 	.word	0x00002d00
        /*0278*/ 	.word	0x000000ff
        /*027c*/ 	.word	0x00008000
        /*0280*/ 	.short	0x0108
        /*0282*/ 	.byte	0x0e
	.zero		1


	//   ....[5]....
        /*0284*/ 	.word	0x00005aa0
        /*0288*/ 	.word	0x000000ff
        /*028c*/ 	.word	0x0000c010
        /*0290*/ 	.short	0x0100
        /*0292*/ 	.byte	0x0e
	.zero		1


	//   ....[6]....
        /*0294*/ 	.word	0x00005c00
        /*0298*/ 	.word	0x000000ff
        /*029c*/ 	.word	0x0000c010
        /*02a0*/ 	.short	0x010a
        /*02a2*/ 	.byte	0x0e
	.zero		1


	//   ....[7]....
        /*02a4*/ 	.word	0x00005c70
        /*02a8*/ 	.word	0x000000ff
        /*02ac*/ 	.word	0x0000c010
        /*02b0*/ 	.short	0x0108
        /*02b2*/ 	.byte	0x0e
	.zero		1


	//   ....[8]....
        /*02b4*/ 	.word	0x000066e0
        /*02b8*/ 	.word	0x000000ff
        /*02bc*/ 	.word	0x00000000
        /*02c0*/ 	.short	0x010a
        /*02c2*/ 	.byte	0x0c
	.zero		1


	//   ....[9]....
        /*02c4*/ 	.word	0x00007820
        /*02c8*/ 	.word	0x000000ff
        /*02cc*/ 	.word	0x00000000
        /*02d0*/ 	.short	0x010a
        /*02d2*/ 	.byte	0x0c
	.zero		1


	//   ....[10]....
        /*02d4*/ 	.word	0x000078b0
        /*02d8*/ 	.word	0x000000ff
        /*02dc*/ 	.word	0x0000c000
        /*02e0*/ 	.short	0x0108
        /*02e2*/ 	.byte	0x0e
	.zero		1


	//   ....[11]....
        /*02e4*/ 	.word	0x000078e0
        /*02e8*/ 	.word	0x000000ff
        /*02ec*/ 	.word	0x0000c008
        /*02f0*/ 	.short	0x0108
        /*02f2*/ 	.byte	0x0e
	.zero		1


	//   ....[12]....
        /*02f4*/ 	.word	0x0000ab50
        /*02f8*/ 	.word	0x000000ff
        /*02fc*/ 	.word	0x00008000
        /*0300*/ 	.short	0x010a
        /*0302*/ 	.byte	0x0e
	.zero		1


	//   ....[13]....
        /*0304*/ 	.word	0x0000ab80
        /*0308*/ 	.word	0x000000ff
        /*030c*/ 	.word	0x0000c010
        /*0310*/ 	.short	0x010a
        /*0312*/ 	.byte	0x0e
	.zero		1


	//   ....[14]....
        /*0314*/ 	.word	0x0000abb0
        /*0318*/ 	.word	0x000000ff
        /*031c*/ 	.word	0x00000000
        /*0320*/ 	.short	0x010a
        /*0322*/ 	.byte	0x0c
	.zero		1


	//   ....[15]....
        /*0324*/ 	.word	0x0000abe0
        /*0328*/ 	.word	0x000000ff
        /*032c*/ 	.word	0x00000000
        /*0330*/ 	.short	0x010a
        /*0332*/ 	.byte	0x0c
	.zero		1


	//----- nvinfo : EIATTR_NUM_MBARRIERS
	.align		4
.L_79:
        /*0334*/ 	.byte	0x03, 0x38
        /*0336*/ 	.short	0xffff


	//----- nvinfo : EIATTR_EXIT_INSTR_OFFSETS
	.align		4
        /*0338*/ 	.byte	0x04, 0x1c
        /*033a*/ 	.short	(.L_81 - .L_80)


	//   ....[0]....
.L_80:
        /*033c*/ 	.word	0x0000ab40


	//----- nvinfo : EIATTR_REQNTID
	.align		4
.L_81:
        /*0340*/ 	.byte	0x04, 0x10
        /*0342*/ 	.short	(.L_83 - .L_82)
.L_82:
        /*0344*/ 	.word	0x00000100
        /*0348*/ 	.word	0x00000001
        /*034c*/ 	.word	0x00000001


	//----- nvinfo : EIATTR_CRS_STACK_SIZE
	.align		4
.L_83:
        /*0350*/ 	.byte	0x04, 0x1e
        /*0352*/ 	.short	(.L_85 - .L_84)
.L_84:
        /*0354*/ 	.word	0x00000000


	//----- nvinfo : EIATTR_CBANK_PARAM_SIZE
	.align		4
.L_85:
        /*0358*/ 	.byte	0x03, 0x19
        /*035a*/ 	.short	0x0088


	//----- nvinfo : EIATTR_PARAM_CBANK
	.align		4
        /*035c*/ 	.byte	0x04, 0x0a
        /*035e*/ 	.short	(.L_87 - .L_86)
	.align		4
.L_86:
        /*0360*/ 	.word	index@(.nv.constant0.attn_fwd)
        /*0364*/ 	.short	0x0380
        /*0366*/ 	.short	0x0088


	//----- nvinfo : EIATTR_SW_WAR
	.align		4
.L_87:
        /*0368*/ 	.byte	0x04, 0x36
        /*036a*/ 	.short	(.L_89 - .L_88)
.L_88:
        /*036c*/ 	.word	0x00000008
.L_89:


//--------------------- .nv.compat                --------------------------
	.section	.nv.compat,"",@"SHT_CUDA_COMPAT_INFO"
	.align	4
        /*0000*/ 	.byte	0x02, 0x02, 0x02, 0x00, 0x02, 0x05, 0x05, 0x00, 0x02, 0x03, 0x00, 0x00, 0x02, 0x06, 0x01, 0x00


//--------------------- .nv.callgraph             --------------------------
	.section	.nv.callgraph,"",@"SHT_CUDA_CALLGRAPH"
	.align	4
	.sectionentsize	8
	.align		4
        /*0000*/ 	.word	0x00000000
	.align		4
        /*0004*/ 	.word	0xffffffff
	.align		4
        /*0008*/ 	.word	0x00000000
	.align		4
        /*000c*/ 	.word	0xfffffffe
	.align		4
        /*0010*/ 	.word	0x00000000
	.align		4
        /*0014*/ 	.word	0xfffffffd
	.align		4
        /*0018*/ 	.word	0x00000000
	.align		4
        /*001c*/ 	.word	0xfffffffc


//--------------------- .nv.constant4             --------------------------
	.section	.nv.constant4,"a",@progbits
	.align	8
	.align		8
.nv.constant4:
        /*0000*/ 	.dword	_$_str


//--------------------- .text.attn_fwd            --------------------------
	.section	.text.attn_fwd,"ax",@progbits
	.align	128
        .global         attn_fwd
        .type           attn_fwd,@function
        .size           attn_fwd,(.L_x_27 - attn_fwd)
        .other          attn_fwd,@"STO_CUDA_ENTRY STV_DEFAULT"
attn_fwd:
.text.attn_fwd:
[----:B------:R-:W0:Y:S01]  /*0000*/  LDC R1, c[0x0][0x37c] ;  /* 0x0000df00ff017b82 */ /* 0x000e220000000800 */
[----:B------:R-:W1:Y:S02]  /*0010*/  S2R R0, SR_TID.X ;  /* 0x0000000000007919 */ /* 0x000e640000002100 */
[----:B-1----:R-:W-:-:S13]  /*0020*/  ISETP.GE.U32.AND P0, PT, R0, 0x20, PT ;  /* 0x000000200000780c */ /* 0x002fda0003f06070 */
[----:B------:R-:W-:Y:S05]  /*0030*/  @P0 BRA `(.L_x_0) ;  /* 0x0000000000b80947 */ /* 0x000fea0003800000 */
[----:B------:R-:W1:Y:S01]  /*0040*/  S2UR UR6, SR_CgaCtaId ;  /* 0x00000000000679c3 */ /* 0x000e620000008800 */
[----:B------:R-:W-:Y:S01]  /*0050*/  NOP ;  /* 0x0000000000007918 */ /* 0x000fe20000000000 */
[----:B------:R-:W-:Y:S02]  /*0060*/  UMOV UR4, 0x40 ;  /* 0x0000004000047882 */ /* 0x000fe40000000000 */
[----:B-1----:R-:W-:-:S09]  /*0070*/  ULEA UR4, UR6, UR4, 0x18 ;  /* 0x0000000406047291 */ /* 0x002fd2000f8ec0ff */
[----:B------:R-:W1:Y:S01]  /*0080*/  LDS.U8 R2, [UR4] ;  /* 0x00000004ff027984 */ /* 0x000e620008000000 */
[----:B------:R-:W-:Y:S02]  /*0090*/  UMOV UR4, 0x400 ;  /* 0x0000040000047882 */ /* 0x000fe40000000000 */
[----:B------:R-:W-:Y:S01]  /*00a0*/  ULEA UR4, UR6, UR4, 0x18 ;  /* 0x0000000406047291 */ /* 0x000fe2000f8ec0ff */
[----:B-1----:R-:W-:-:S13]  /*00b0*/  ISETP.NE.AND P1, PT, R2, RZ, PT ;  /* 0x000000ff0200720c */ /* 0x002fda0003f25270 */
[----:B------:R-:W-:Y:S05]  /*00c0*/  @P1 BRA `(.L_x_1) ;  /* 0x00000000007c1947 */ /* 0x000fea0003800000 */
[----:B------:R-:W-:-:S13]  /*00d0*/  ELECT P1, URZ, PT ;  /* 0x0000000000ff782f */ /* 0x000fda0003820000 */
[----:B------:R-:W-:Y:S05]  /*00e0*/  @!P1 BRA `(.L_x_2) ;  /* 0x0000000000849947 */ /* 0x000fea0003800000 */
[----:B------:R-:W-:Y:S01]  /*00f0*/  UMOV UR5, 0x8 ;  /* 0x0000000800057882 */ /* 0x000fe20000000000 */
[----:B------:R-:W-:Y:S02]  /*0100*/  IMAD.MOV.U32 R5, RZ, RZ, 0x1 ;  /* 0x00000001ff057424 */ /* 0x000fe400078e00ff */
[----:B------:R-:W-:Y:S02]  /*0110*/  IMAD.MOV.U32 R3, RZ, RZ, 0xff ;  /* 0x000000ffff037424 */ /* 0x000fe400078e00ff */
[----:B------:R-:W-:Y:S04]  /*0120*/  DEPBAR.LE SB1, 0x36 ;  /* 0x00009d800000791a */ /* 0x000fe80000000000 */
[----:B------:R-:W1:Y:S02]  /*0130*/  UTCATOMSWS.FIND_AND_SET.ALIGN UP0, UR5, UR5 ;  /* 0x00000005000575e3 */ /* 0x000e640008000800 */
[----:B-1----:R-:W-:-:S04]  /*0140*/  PLOP3.LUT P1, PT, PT, PT, UP0, 0x80, 0x8 ;  /* 0x000000000008781c */ /* 0x002fc80003f2f008 */
[----:B------:R-:W-:-:S04]  /*0150*/  SEL R2, RZ, 0xffffffff, !P1 ;  /* 0xffffffffff027807 */ /* 0x000fc80004800000 */
[----:B------:R-:W-:Y:S01]  /*0160*/  ISETP.NE.AND P1, PT, R2, RZ, PT ;  /* 0x000000ff0200720c */ /* 0x000fe20003f25270 */
[----:B------:R-:W-:-:S12]  /*0170*/  IMAD.U32 R2, RZ, RZ, UR5 ;  /* 0x00000005ff027e24 */ /* 0x000fd8000f8e00ff */
[----:B------:R-:W-:Y:S05]  /*0180*/  @P1 BRA `(.L_x_3) ;  /* 0x0000000000241947 */ /* 0x000fea0003800000 */
.L_x_4:
[----:B------:R-:W-:Y:S05]  /*0190*/  NANOSLEEP 0x64 ;  /* 0x000000640000795d */ /* 0x000fea0003800000 */
[----:B------:R-:W-:-:S05]  /*01a0*/  UMOV UR5, 0x8 ;  /* 0x0000000800057882 */ /* 0x000fca0000000000 */
[----:B------:R-:W-:Y:S04]  /*01b0*/  DEPBAR.LE SB1, 0x36 ;  /* 0x00009d800000791a */ /* 0x000fe80000000000 */
[----:B------:R-:W1:Y:S02]  /*01c0*/  UTCATOMSWS.FIND_AND_SET.ALIGN UP0, UR5, UR5 ;  /* 0x00000005000575e3 */ /* 0x000e640008000800 */
[----:B-1----:R-:W-:-:S04]  /*01d0*/  PLOP3.LUT P1, PT, PT, PT, UP0, 0x80, 0x8 ;  /* 0x000000000008781c */ /* 0x002fc80003f2f008 */
[----:B------:R-:W-:-:S04]  /*01e0*/  SEL R2, RZ, 0xffffffff, !P1 ;  /* 0xffffffffff027807 */ /* 0x000fc80004800000 */
[----:B------:R-:W-:Y:S01]  /*01f0*/  ISETP.NE.AND P1, PT, R2, RZ, PT ;  /* 0x000000ff0200720c */ /* 0x000fe20003f25270 */
[----:B------:R-:W-:-:S12]  /*0200*/  IMAD.U32 R2, RZ, RZ, UR5 ;  /* 0x00000005ff027e24 */ /* 0x000fd8000f8e00ff */
[----:B------:R-:W-:Y:S05]  /*0210*/  @!P1 BRA `(.L_x_4) ;  /* 0xfffffffc00dc9947 */ /* 0x000fea000383ffff */
.L_x_3:
[C---:B------:R-:W-:Y:S01]  /*0220*/  VIADD R4, R2.reuse, 0x10 ;  /* 0x0000001002047836 */ /* 0x040fe20000000000 */
[----:B------:R-:W-:Y:S01]  /*0230*/  UMOV UR5, 0x50 ;  /* 0x0000005000057882 */ /* 0x000fe20000000000 */
[----:B------:R-:W-:Y:S01]  /*0240*/  SHF.L.U32 R3, R3, R2, RZ ;  /* 0x0000000203037219 */ /* 0x000fe200000006ff */
[----:B------:R-:W-:Y:S01]  /*0250*/  ULEA UR5, UR6, UR5, 0x18 ;  /* 0x0000000506057291 */ /* 0x000fe2000f8ec0ff */
[----:B------:R-:W-:Y:S01]  /*0260*/  IMAD.SHL.U32 R2, R2, 0x20, RZ ;  /* 0x0000002002027824 */ /* 0x000fe200078e00ff */
[----:B------:R-:W-:-:S04]  /*0270*/  SHF.L.U32 R4, R5, R4, RZ ;  /* 0x0000000405047219 */ /* 0x000fc800000006ff */
[----:B------:R-:W-:-:S05]  /*0280*/  LOP3.LUT R3, R4, R3, RZ, 0xfc, !PT ;  /* 0x0000000304037212 */ /* 0x000fca00078efcff */
[----:B------:R1:W-:Y:S04]  /*0290*/  ATOMS.OR RZ, [UR5], R3 ;  /* 0x00000003ffff798c */ /* 0x0003e8000b000005 */
[----:B------:R1:W-:Y:S01]  /*02a0*/  STS [UR4], R2 ;  /* 0x00000002ff007988 */ /* 0x0003e20008000804 */
[----:B------:R-:W-:Y:S05]  /*02b0*/  BRA `(.L_x_2) ;  /* 0x0000000000107947 */ /* 0x000fea0003800000 */
.L_x_1:
[----:B------:R-:W-:-:S05]  /*02c0*/  IMAD.MOV.U32 R2, RZ, RZ, -0x1 ;  /* 0xffffffffff027424 */ /* 0x000fca00078e00ff */
[----:B------:R1:W-:Y:S02]  /*02d0*/  STS [UR4], R2 ;  /* 0x00000002ff007988 */ /* 0x0003e40008000804 */
[----:B-1----:R-:W-:-:S07]  /*02e0*/  MOV R2, 0x300 ;  /* 0x0000030000027802 */ /* 0x002fce0000000f00 */
[----:B0-----:R-:W-:Y:S05]  /*02f0*/  CALL.REL.NOINC `($__internal_1_$__cuda_sm10x_tcgen05_guardrail_trap_phase_invalid_during_alloc) ;  /* 0x000000a800507944 */ /* 0x001fea0003c00000 */
.L_x_2:
[----:B------:R-:W-:Y:S05]  /*0300*/  WARPSYNC.ALL ;  /* 0x0000000000007948 */ /* 0x000fea0003800000 */
[----:B------:R-:W-:Y:S01]  /*0310*/  NOP ;  /* 0x0000000000007918 */ /* 0x000fe20000000000 */
.L_x_0:
[----:B------:R-:W2:Y:S01]  /*0320*/  S2R R68, SR_CTAID.X ;  /* 0x0000000000447919 */ /* 0x000ea20000002500 */
[----:B------:R-:W3:Y:S01]  /*0330*/  LDC R40, c[0x0][0x3b8] ;  /* 0x0000ee00ff287b82 */ /* 0x000ee20000000800 */
[----:B------:R-:W4:Y:S01]  /*0340*/  LDCU.64 UR4, c[0x0][0x3b0] ;  /* 0x00007600ff0477ac */ /* 0x000f220008000a00 */
[----:B-1----:R-:W-:Y:S02]  /*0350*/  SHF.R.U32.HI R3, RZ, 0x7, R0 ;  /* 0x00000007ff037819 */ /* 0x002fe40000011600 */
[----:B------:R-:W-:Y:S01]  /*0360*/  LOP3.LUT R69, R0, 0x7f, RZ, 0xc0, !PT ;  /* 0x0000007f00457812 */ /* 0x000fe200078ec0ff */
[----:B------:R-:W-:Y:S01]  /*0370*/  UMOV UR14, 0x400 ;  /* 0x00000400000e7882 */ /* 0x000fe20000000000 */
[----:B------:R-:W-:Y:S01]  /*0380*/  SGXT.U32 R3, R3, 0x1 ;  /* 0x000000010303781a */ /* 0x000fe20000000000 */
[----:B------:R-:W1:Y:S01]  /*0390*/  LDCU.64 UR32, c[0x0][0x358] ;  /* 0x00006b00ff2077ac */ /* 0x000e620008000a00 */
[----:B------:R-:W4:Y:S08]  /*03a0*/  S2UR UR13, SR_CTAID.Y ;  /* 0x00000000000d79c3 */ /* 0x000f300000002600 */
[----:B------:R-:W0:Y:S08]  /*03b0*/  LDC.64 R36, c[0x0][0x380] ;  /* 0x0000e000ff247b82 */ /* 0x000e300000000a00 */
[----:B------:R-:W0:Y:S01]  /*03c0*/  S2UR UR6, SR_CgaCtaId ;  /* 0x00000000000679c3 */ /* 0x000e220000008800 */
[----:B---3--:R-:W-:-:S04]  /*03d0*/  IMAD R7, R3, R40, RZ ;  /* 0x0000002803077224 */ /* 0x008fc800078e02ff */
[----:B------:R-:W-:Y:S02]  /*03e0*/  IMAD R9, R40, 0x2, R7 ;  /* 0x0000000228097824 */ /* 0x000fe400078e0207 */
[----:B--2---:R-:W-:Y:S01]  /*03f0*/  IMAD R68, R68, 0x80, R69 ;  /* 0x0000008044447824 */ /* 0x004fe200078e0245 */
[----:B----4-:R-:W-:Y:S01]  /*0400*/  UIMAD UR4, UR13, UR4, URZ ;  /* 0x000000040d0472a4 */ /* 0x010fe2000f8e02ff */
[----:B------:R-:W-:Y:S01]  /*0410*/  IMAD R11, R40, 0x2, R9 ;  /* 0x00000002280b7824 */ /* 0x000fe200078e0209 */
[----:B------:R-:W2:Y:S01]  /*0420*/  LDC.64 R98, c[0x0][0x3c0] ;  /* 0x0000f000ff627b82 */ /* 0x000ea20000000a00 */
[----:B------:R-:W-:Y:S01]  /*0430*/  IMAD R5, R68, UR5, RZ ;  /* 0x0000000544057c24 */ /* 0x000fe2000f8e02ff */
[----:B------:R-:W-:Y:S01]  /*0440*/  USHF.R.S32.HI UR5, URZ, 0x1f, UR4 ;  /* 0x0000001fff057899 */ /* 0x000fe20008011404 */
[----:B------:R-:W-:-:S05]  /*0450*/  IMAD R13, R40, 0x2, R11 ;  /* 0x00000002280d7824 */ /* 0x000fca00078e020b */
[----:B------:R-:W-:Y:S01]  /*0460*/  BAR.SYNC.DEFER_BLOCKING 0x0 ;  /* 0x0000000000007b1d */ /* 0x000fe20000010000 */
[----:B0-----:R-:W-:Y:S02]  /*0470*/  IADD3 R36, P1, P2, R5, UR4, R36 ;  /* 0x0000000405247c10 */ /* 0x001fe4000fa3e024 */
[----:B------:R-:W-:Y:S01]  /*0480*/  SHF.R.S32.HI R34, RZ, 0x1f, R5 ;  /* 0x0000001fff227819 */ /* 0x000fe20000011405 */
[----:B------:R-:W-:-:S04]  /*0490*/  IMAD R15, R40, 0x2, R13 ;  /* 0x00000002280f7824 */ /* 0x000fc800078e020d */
[----:B------:R-:W0:Y:S01]  /*04a0*/  LDC.64 R126, c[0x0][0x388] ;  /* 0x0000e200ff7e7b82 */ /* 0x000e220000000a00 */
[----:B------:R-:W3:Y:S01]  /*04b0*/  LDCU UR4, c[0x0][0x3c8] ;  /* 0x00007900ff0477ac */ /* 0x000ee20008000800 */
[----:B------:R-:W-:Y:S02]  /*04c0*/  IADD3.X R34, PT, PT, R34, UR5, R37, P1, P2 ;  /* 0x0000000522227c10 */ /* 0x000fe40008fe4425 */
[-C--:B------:R-:W-:Y:S01]  /*04d0*/  IADD3 R4, P1, PT, R7, R36.reuse, RZ ;  /* 0x0000002407047210 */ /* 0x080fe20007f3e0ff */
[----:B------:R-:W-:Y:S01]  /*04e0*/  ULEA UR14, UR6, UR14, 0x18 ;  /* 0x0000000e060e7291 */ /* 0x000fe2000f8ec0ff */
[----:B------:R-:W-:Y:S02]  /*04f0*/  IADD3 R8, P2, PT, R9, R36, RZ ;  /* 0x0000002409087210 */ /* 0x000fe40007f5e0ff */
[----:B------:R-:W-:Y:S02]  /*0500*/  LEA.HI.X.SX32 R5, R7, R34, 0x1, P1 ;  /* 0x0000002207057211 */ /* 0x000fe400008f0eff */
[----:B------:R-:W-:Y:S01]  /*0510*/  IADD3 R6, P1, PT, R11, R36, RZ ;  /* 0x000000240b067210 */ /* 0x000fe20007f3e0ff */
[----:B------:R-:W-:Y:S01]  /*0520*/  IMAD R17, R40, 0x2, R15 ;  /* 0x0000000228117824 */ /* 0x000fe200078e020f */
[----:B------:R-:W-:-:S02]  /*0530*/  LEA.HI.X.SX32 R9, R9, R34, 0x1, P2 ;  /* 0x0000002209097211 */ /* 0x000fc400010f0eff */
[----:B------:R-:W-:Y:S02]  /*0540*/  IADD3 R10, P2, PT, R13, R36, RZ ;  /* 0x000000240d0a7210 */ /* 0x000fe40007f5e0ff */
[----:B------:R-:W-:Y:S02]  /*0550*/  LEA.HI.X.SX32 R7, R11, R34, 0x1, P1 ;  /* 0x000000220b077211 */ /* 0x000fe400008f0eff */
[----:B------:R-:W-:Y:S01]  /*0560*/  IADD3 R12, P1, PT, R15, R36, RZ ;  /* 0x000000240f0c7210 */ /* 0x000fe20007f3e0ff */
[C---:B------:R-:W-:Y:S01]  /*0570*/  IMAD R19, R40.reuse, 0x2, R17 ;  /* 0x0000000228137824 */ /* 0x040fe200078e0211 */
[-C--:B------:R-:W-:Y:S01]  /*0580*/  LEA.HI.X.SX32 R11, R13, R34.reuse, 0x1, P2 ;  /* 0x000000220d0b7211 */ /* 0x080fe200010f0eff */
[----:B------:R-:W4:Y:S01]  /*0590*/  LDS R60, [UR14] ;  /* 0x0000000eff3c7984 */ /* 0x000f220008000800 */
[----:B------:R-:W-:Y:S01]  /*05a0*/  LEA.HI.X.SX32 R13, R15, R34, 0x1, P1 ;  /* 0x000000220f0d7211 */ /* 0x000fe200008f0eff */
[----:B------:R-:W-:Y:S01]  /*05b0*/  IMAD R21, R40, 0x2, R19 ;  /* 0x0000000228157824 */ /* 0x000fe200078e0213 */
[----:B------:R-:W-:Y:S01]  /*05c0*/  BAR.SYNC.DEFER_BLOCKING 0x0 ;  /* 0x0000000000007b1d */ /* 0x000fe20000010000 */
[----:B------:R-:W-:-:S02]  /*05d0*/  IADD3 R14, P1, PT, R17, R36, RZ ;  /* 0x00000024110e7210 */ /* 0x000fc40007f3e0ff */
[C---:B------:R-:W-:Y:S02]  /*05e0*/  IMAD R23, R40.reuse, 0x2, R21 ;  /* 0x0000000228177824 */ /* 0x040fe400078e0215 */
[----:B------:R-:W-:Y:S02]  /*05f0*/  LEA.HI.X.SX32 R15, R17, R34, 0x1, P1 ;  /* 0x00000022110f7211 */ /* 0x000fe400008f0eff */
[-C--:B------:R-:W-:Y:S01]  /*0600*/  IADD3 R16, P1, PT, R19, R36.reuse, RZ ;  /* 0x0000002413107210 */ /* 0x080fe20007f3e0ff */
[----:B------:R-:W-:Y:S01]  /*0610*/  IMAD R25, R40, 0x2, R23 ;  /* 0x0000000228197824 */ /* 0x000fe200078e0217 */
[----:B------:R-:W-:Y:S02]  /*0620*/  IADD3 R18, P2, PT, R21, R36, RZ ;  /* 0x0000002415127210 */ /* 0x000fe40007f5e0ff */
[----:B------:R-:W-:Y:S02]  /*0630*/  LEA.HI.X.SX32 R17, R19, R34, 0x1, P1 ;  /* 0x0000002213117211 */ /* 0x000fe400008f0eff */
[----:B------:R-:W-:-:S02]  /*0640*/  IADD3 R20, P1, PT, R23, R36, RZ ;  /* 0x0000002417147210 */ /* 0x000fc40007f3e0ff */
[-C--:B------:R-:W-:Y:S02]  /*0650*/  LEA.HI.X.SX32 R19, R21, R34.reuse, 0x1, P2 ;  /* 0x0000002215137211 */ /* 0x080fe400010f0eff */
[----:B------:R-:W-:Y:S01]  /*0660*/  LEA.HI.X.SX32 R21, R23, R34, 0x1, P1 ;  /* 0x0000002217157211 */ /* 0x000fe200008f0eff */
[----:B------:R-:W-:Y:S01]  /*0670*/  IMAD R27, R40, 0x2, R25 ;  /* 0x00000002281b7824 */ /* 0x000fe200078e0219 */
[----:B------:R-:W-:-:S04]  /*0680*/  IADD3 R22, P1, PT, R25, R36, RZ ;  /* 0x0000002419167210 */ /* 0x000fc80007f3e0ff */
[----:B------:R-:W-:Y:S01]  /*0690*/  LEA.HI.X.SX32 R23, R25, R34, 0x1, P1 ;  /* 0x0000002219177211 */ /* 0x000fe200008f0eff */
[C---:B------:R-:W-:Y:S01]  /*06a0*/  IMAD R25, R40.reuse, 0x2, R27 ;  /* 0x0000000228197824 */ /* 0x040fe200078e021b */
[----:B-1----:R-:W5:Y:S03]  /*06b0*/  LDG.E.U8 R7, desc[UR32][R6.64] ;  /* 0x0000002006077981 */ /* 0x002f66000c1e1100 */
[----:B------:R-:W-:Y:S01]  /*06c0*/  IMAD R29, R40, 0x2, R25 ;  /* 0x00000002281d7824 */ /* 0x000fe200078e0219 */
[----:B------:R-:W5:Y:S04]  /*06d0*/  LDG.E.U8 R2, desc[UR32][R8.64] ;  /* 0x0000002008027981 */ /* 0x000f68000c1e1100 */
[----:B------:R-:W5:Y:S04]  /*06e0*/  LDG.E.U8 R5, desc[UR32][R4.64] ;  /* 0x0000002004057981 */ /* 0x000f68000c1e1100 */
[----:B------:R1:W5:Y:S04]  /*06f0*/  LDG.E.U8 R6, desc[UR32][R14.64] ;  /* 0x000000200e067981 */ /* 0x000368000c1e1100 */
[----:B------:R0:W5:Y:S04]  /*0700*/  LDG.E.U8 R8, desc[UR32][R18.64] ;  /* 0x0000002012087981 */ /* 0x000168000c1e1100 */
[----:B------:R-:W5:Y:S01]  /*0710*/  LDG.E.U8 R4, desc[UR32][R10.64] ;  /* 0x000000200a047981 */ /* 0x000f62000c1e1100 */
[----:B-1----:R-:W-:-:S03]  /*0720*/  IADD3 R14, P1, PT, R27, R36, RZ ;  /* 0x000000241b0e7210 */ /* 0x002fc60007f3e0ff */
[----:B------:R-:W5:Y:S01]  /*0730*/  LDG.E.U8 R9, desc[UR32][R12.64] ;  /* 0x000000200c097981 */ /* 0x000f62000c1e1100 */
[C---:B0-----:R-:W-:Y:S01]  /*0740*/  IMAD R19, R40.reuse, 0x2, R29 ;  /* 0x0000000228137824 */ /* 0x041fe200078e021d */
[----:B------:R-:W-:Y:S02]  /*0750*/  LEA.HI.X.SX32 R15, R27, R34, 0x1, P1 ;  /* 0x000000221b0f7211 */ /* 0x000fe400008f0eff */
[----:B------:R0:W5:Y:S01]  /*0760*/  LDG.E.U8 R11, desc[UR32][R16.64] ;  /* 0x00000020100b7981 */ /* 0x000162000c1e1100 */
[----:B------:R-:W-:Y:S01]  /*0770*/  IMAD R27, R40, 0x2, R19 ;  /* 0x00000002281b7824 */ /* 0x000fe200078e0213 */
[-C--:B------:R-:W-:Y:S02]  /*0780*/  IADD3 R24, P2, PT, R25, R36.reuse, RZ ;  /* 0x0000002419187210 */ /* 0x080fe40007f5e0ff */
[----:B------:R1:W5:Y:S04]  /*0790*/  LDG.E.U8 R13, desc[UR32][R20.64] ;  /* 0x00000020140d7981 */ /* 0x000368000c1e1100 */
[----:B------:R2:W5:Y:S01]  /*07a0*/  LDG.E.U8 R10, desc[UR32][R22.64] ;  /* 0x00000020160a7981 */ /* 0x000562000c1e1100 */
[----:B0-----:R-:W-:-:S03]  /*07b0*/  IADD3 R16, P1, PT, R29, R36, RZ ;  /* 0x000000241d107210 */ /* 0x001fc60007f3e0ff */
[----:B------:R-:W5:Y:S01]  /*07c0*/  LDG.E.U8 R15, desc[UR32][R14.64] ;  /* 0x000000200e0f7981 */ /* 0x000f62000c1e1100 */
[----:B------:R-:W-:Y:S01]  /*07d0*/  LEA.HI.X.SX32 R17, R29, R34, 0x1, P1 ;  /* 0x000000221d117211 */ /* 0x000fe200008f0eff */
[C---:B------:R-:W-:Y:S01]  /*07e0*/  IMAD R29, R40.reuse, 0x2, R27 ;  /* 0x00000002281d7824 */ /* 0x040fe200078e021b */
[----:B-1----:R-:W-:Y:S02]  /*07f0*/  IADD3 R20, P1, PT, R19, R36, RZ ;  /* 0x0000002413147210 */ /* 0x002fe40007f3e0ff */
[-C--:B------:R-:W-:Y:S01]  /*0800*/  LEA.HI.X.SX32 R25, R25, R34.reuse, 0x1, P2 ;  /* 0x0000002219197211 */ /* 0x080fe200010f0eff */
[----:B------:R-:W-:Y:S01]  /*0810*/  IMAD R31, R40, 0x2, R29 ;  /* 0x00000002281f7824 */ /* 0x000fe200078e021d */
[----:B------:R-:W-:Y:S01]  /*0820*/  LEA.HI.X.SX32 R21, R19, R34, 0x1, P1 ;  /* 0x0000002213157211 */ /* 0x000fe200008f0eff */
[----:B------:R-:W5:Y:S01]  /*0830*/  LDG.E.U8 R17, desc[UR32][R16.64] ;  /* 0x0000002010117981 */ /* 0x000f62000c1e1100 */
[-C--:B------:R-:W-:Y:S02]  /*0840*/  IADD3 R18, P1, PT, R27, R36.reuse, RZ ;  /* 0x000000241b127210 */ /* 0x080fe40007f3e0ff */
[----:B--2---:R-:W-:Y:S01]  /*0850*/  IADD3 R22, P2, PT, R29, R36, RZ ;  /* 0x000000241d167210 */ /* 0x004fe20007f5e0ff */
[----:B------:R0:W5:Y:S01]  /*0860*/  LDG.E.U8 R12, desc[UR32][R24.64] ;  /* 0x00000020180c7981 */ /* 0x000162000c1e1100 */
[----:B------:R-:W-:-:S02]  /*0870*/  LEA.HI.X.SX32 R19, R27, R34, 0x1, P1 ;  /* 0x000000221b137211 */ /* 0x000fc400008f0eff */
[----:B------:R-:W-:Y:S01]  /*0880*/  IADD3 R26, P1, PT, R31, R36, RZ ;  /* 0x000000241f1a7210 */ /* 0x000fe20007f3e0ff */
[----:B------:R-:W5:Y:S01]  /*0890*/  LDG.E.U8 R14, desc[UR32][R20.64] ;  /* 0x00000020140e7981 */ /* 0x000f62000c1e1100 */
[-C--:B------:R-:W-:Y:S01]  /*08a0*/  LEA.HI.X.SX32 R23, R29, R34.reuse, 0x1, P2 ;  /* 0x000000221d177211 */ /* 0x080fe200010f0eff */
[----:B0-----:R-:W-:Y:S01]  /*08b0*/  IMAD R25, R40, 0x2, R31 ;  /* 0x0000000228197824 */ /* 0x001fe200078e021f */
[----:B------:R-:W-:-:S03]  /*08c0*/  LEA.HI.X.SX32 R27, R31, R34, 0x1, P1 ;  /* 0x000000221f1b7211 */ /* 0x000fc600008f0eff */
[----:B------:R-:W5:Y:S01]  /*08d0*/  LDG.E.U8 R16, desc[UR32][R22.64] ;  /* 0x0000002016107981 */ /* 0x000f62000c1e1100 */
[C---:B------:R-:W-:Y:S01]  /*08e0*/  IMAD R29, R40.reuse, 0x2, R25 ;  /* 0x00000002281d7824 */ /* 0x040fe200078e0219 */
[C---:B------:R-:W-:Y:S02]  /*08f0*/  IADD3 R24, P1, PT, R25.reuse, R36, RZ ;  /* 0x0000002419187210 */ /* 0x040fe40007f3e0ff */
[----:B------:R0:W5:Y:S01]  /*0900*/  LDG.E.U8 R21, desc[UR32][R26.64] ;  /* 0x000000201a157981 */ /* 0x000162000c1e1100 */
[C---:B------:R-:W-:Y:S01]  /*0910*/  IMAD R31, R40.reuse, 0x2, R29 ;  /* 0x00000002281f7824 */ /* 0x040fe200078e021d */
[----:B------:R-:W-:Y:S02]  /*0920*/  LEA.HI.X.SX32 R25, R25, R34, 0x1, P1 ;  /* 0x0000002219197211 */ /* 0x000fe400008f0eff */
[----:B------:R-:W5:Y:S01]  /*0930*/  LDG.E.U8 R19, desc[UR32][R18.64] ;  /* 0x0000002012137981 */ /* 0x000f62000c1e1100 */
[----:B------:R-:W-:Y:S01]  /*0940*/  IADD3 R28, P1, PT, R29, R36, RZ ;  /* 0x000000241d1c7210 */ /* 0x000fe20007f3e0ff */
[----:B------:R-:W-:-:S03]  /*0950*/  IMAD R33, R40, 0x2, R31 ;  /* 0x0000000228217824 */ /* 0x000fc600078e021f */
[----:B------:R-:W-:Y:S01]  /*0960*/  LEA.HI.X.SX32 R29, R29, R34, 0x1, P1 ;  /* 0x000000221d1d7211 */ /* 0x000fe200008f0eff */
[C---:B------:R-:W-:Y:S01]  /*0970*/  IMAD R35, R40.reuse, 0x2, R33 ;  /* 0x0000000228237824 */ /* 0x040fe200078e0221 */
[-C--:B------:R-:W-:Y:S02]  /*0980*/  IADD3 R32, P1, PT, R33, R36.reuse, RZ ;  /* 0x0000002421207210 */ /* 0x080fe40007f3e0ff */
[----:B------:R-:W-:Y:S01]  /*0990*/  IADD3 R30, P2, PT, R31, R36, RZ ;  /* 0x000000241f1e7210 */ /* 0x000fe20007f5e0ff */
[----:B------:R1:W5:Y:S01]  /*09a0*/  LDG.E.U8 R23, desc[UR32][R28.64] ;  /* 0x000000201c177981 */ /* 0x000362000c1e1100 */
[----:B------:R-:W-:Y:S01]  /*09b0*/  LEA.HI.X.SX32 R33, R33, R34, 0x1, P1 ;  /* 0x0000002221217211 */ /* 0x000fe200008f0eff */
[C---:B0-----:R-:W-:Y:S01]  /*09c0*/  IMAD R27, R40.reuse, 0x2, R35 ;  /* 0x00000002281b7824 */ /* 0x041fe200078e0223 */
[C---:B------:R-:W-:Y:S01]  /*09d0*/  IADD3 R38, P1, PT, R35.reuse, R36, RZ ;  /* 0x0000002423267210 */ /* 0x040fe20007f3e0ff */
[----:B------:R-:W5:Y:S03]  /*09e0*/  LDG.E.U8 R18, desc[UR32][R24.64] ;  /* 0x0000002018127981 */ /* 0x000f66000c1e1100 */
[-C--:B------:R-:W-:Y:S01]  /*09f0*/  LEA.HI.X.SX32 R39, R35, R34.reuse, 0x1, P1 ;  /* 0x0000002223277211 */ /* 0x080fe200008f0eff */
[----:B------:R-:W-:Y:S01]  /*0a00*/  IMAD R35, R40, 0x2, R27 ;  /* 0x0000000228237824 */ /* 0x000fe200078e021b */
[----:B------:R-:W-:-:S02]  /*0a10*/  LEA.HI.X.SX32 R31, R31, R34, 0x1, P2 ;  /* 0x000000221f1f7211 */ /* 0x000fc400010f0eff */
[-C--:B------:R-:W-:Y:S01]  /*0a20*/  IADD3 R26, P1, PT, R27, R36.reuse, RZ ;  /* 0x000000241b1a7210 */ /* 0x080fe20007f3e0ff */
[----:B------:R-:W-:Y:S01]  /*0a30*/  IMAD R37, R40, 0x2, R35 ;  /* 0x0000000228257824 */ /* 0x000fe200078e0223 */
[----:B------:R-:W-:Y:S01]  /*0a40*/  IADD3 R42, P2, PT, R35, R36, RZ ;  /* 0x00000024232a7210 */ /* 0x000fe20007f5e0ff */
[----:B------:R0:W5:Y:S01]  /*0a50*/  LDG.E.U8 R20, desc[UR32][R30.64] ;  /* 0x000000201e147981 */ /* 0x000162000c1e1100 */
[----:B------:R-:W-:Y:S02]  /*0a60*/  LEA.HI.X.SX32 R27, R27, R34, 0x1, P1 ;  /* 0x000000221b1b7211 */ /* 0x000fe400008f0eff */
[----:B-1----:R-:W-:Y:S01]  /*0a70*/  IADD3 R28, P1, PT, R37, R36, RZ ;  /* 0x00000024251c7210 */ /* 0x002fe20007f3e0ff */
[----:B------:R1:W5:Y:S01]  /*0a80*/  LDG.E.U8 R25, desc[UR32][R32.64] ;  /* 0x0000002020197981 */ /* 0x000362000c1e1100 */
[----:B------:R-:W-:-:S03]  /*0a90*/  LEA.HI.X.SX32 R43, R35, R34, 0x1, P2 ;  /* 0x00000022232b7211 */ /* 0x000fc600010f0eff */
[----:B------:R2:W5:Y:S01]  /*0aa0*/  LDG.E.U8 R22, desc[UR32][R38.64] ;  /* 0x0000002026167981 */ /* 0x000562000c1e1100 */
[C---:B0-----:R-:W-:Y:S01]  /*0ab0*/  IMAD R31, R40.reuse, 0x2, R37 ;  /* 0x00000002281f7824 */ /* 0x041fe200078e0225 */
[----:B------:R-:W-:Y:S02]  /*0ac0*/  LEA.HI.X.SX32 R29, R37, R34, 0x1, P1 ;  /* 0x00000022251d7211 */ /* 0x000fe400008f0eff */
[----:B------:R0:W5:Y:S01]  /*0ad0*/  LDG.E.U8 R24, desc[UR32][R42.64] ;  /* 0x000000202a187981 */ /* 0x000162000c1e1100 */
[C---:B------:R-:W-:Y:S01]  /*0ae0*/  IMAD R35, R40.reuse, 0x2, R31 ;  /* 0x0000000228237824 */ /* 0x040fe200078e021f */
[C---:B-1----:R-:W-:Y:S02]  /*0af0*/  IADD3 R32, P1, PT, R31.reuse, R36, RZ ;  /* 0x000000241f207210 */ /* 0x042fe40007f3e0ff */
[----:B------:R-:W5:Y:S01]  /*0b00*/  LDG.E.U8 R27, desc[UR32][R26.64] ;  /* 0x000000201a1b7981 */ /* 0x000f62000c1e1100 */
[----:B------:R-:W-:Y:S01]  /*0b10*/  IMAD R37, R40, 0x2, R35 ;  /* 0x0000000228257824 */ /* 0x000fe200078e0223 */
[----:B------:R-:W-:-:S02]  /*0b20*/  LEA.HI.X.SX32 R33, R31, R34, 0x1, P1 ;  /* 0x000000221f217211 */ /* 0x000fc400008f0eff */
[----:B------:R-:W5:Y:S01]  /*0b30*/  LDG.E.U8 R29, desc[UR32][R28.64] ;  /* 0x000000201c1d7981 */ /* 0x000f62000c1e1100 */
[-C--:B------:R-:W-:Y:S01]  /*0b40*/  IADD3 R30, P1, PT, R35, R36.reuse, RZ ;  /* 0x00000024231e7210 */ /* 0x080fe20007f3e0ff */
[C---:B------:R-:W-:Y:S01]  /*0b50*/  IMAD R41, R40.reuse, 0x2, R37 ;  /* 0x0000000228297824 */ /* 0x040fe200078e0225 */
[----:B--2---:R-:W-:Y:S02]  /*0b60*/  IADD3 R38, P2, PT, R37, R36, RZ ;  /* 0x0000002425267210 */ /* 0x004fe40007f5e0ff */
[----:B------:R-:W-:Y:S01]  /*0b70*/  LEA.HI.X.SX32 R31, R35, R34, 0x1, P1 ;  /* 0x00000022231f7211 */ /* 0x000fe200008f0eff */
[C---:B------:R-:W-:Y:S01]  /*0b80*/  IMAD R35, R40.reuse, 0x2, R41 ;  /* 0x0000000228237824 */ /* 0x040fe200078e0229 */
[----:B------:R-:W-:Y:S01]  /*0b90*/  IADD3 R44, P1, PT, R41, R36, RZ ;  /* 0x00000024292c7210 */ /* 0x000fe20007f3e0ff */
[----:B------:R-:W5:Y:S01]  /*0ba0*/  LDG.E.U8 R26, desc[UR32][R32.64] ;  /* 0x00000020201a7981 */ /* 0x000f62000c1e1100 */
[-C--:B------:R-:W-:Y:S02]  /*0bb0*/  LEA.HI.X.SX32 R39, R37, R34.reuse, 0x1, P2 ;  /* 0x0000002225277211 */ /* 0x080fe400010f0eff */
[----:B------:R-:W-:Y:S01]  /*0bc0*/  LEA.HI.X.SX32 R45, R41, R34, 0x1, P1 ;  /* 0x00000022292d7211 */ /* 0x000fe200008f0eff */
[C---:B------:R-:W-:Y:S01]  /*0bd0*/  IMAD R37, R40.reuse, 0x2, R35 ;  /* 0x0000000228257824 */ /* 0x040fe200078e0223 */
[C---:B0-----:R-:W-:Y:S01]  /*0be0*/  IADD3 R42, P1, PT, R35.reuse, R36, RZ ;  /* 0x00000024232a7210 */ /* 0x041fe20007f3e0ff */
[----:B------:R0:W5:Y:S03]  /*0bf0*/  LDG.E.U8 R28, desc[UR32][R38.64] ;  /* 0x00000020261c7981 */ /* 0x000166000c1e1100 */
[----:B------:R-:W-:Y:S01]  /*0c00*/  LEA.HI.X.SX32 R43, R35, R34, 0x1, P1 ;  /* 0x00000022232b7211 */ /* 0x000fe200008f0eff */
[C---:B------:R-:W-:Y:S01]  /*0c10*/  IMAD R35, R40.reuse, 0x2, R37 ;  /* 0x0000000228237824 */ /* 0x040fe200078e0225 */
[C---:B------:R-:W-:Y:S01]  /*0c20*/  IADD3 R46, P1, PT, R37.reuse, R36, RZ ;  /* 0x00000024252e7210 */ /* 0x040fe20007f3e0ff */
[----:B------:R1:W5:Y:S02]  /*0c30*/  LDG.E.U8 R33, desc[UR32][R44.64] ;  /* 0x000000202c217981 */ /* 0x000364000c1e1100 */
[C---:B------:R-:W-:Y:S01]  /*0c40*/  IMAD R41, R40.reuse, 0x2, R35 ;  /* 0x0000000228297824 */ /* 0x040fe200078e0223 */
[----:B------:R-:W-:Y:S01]  /*0c50*/  LEA.HI.X.SX32 R47, R37, R34, 0x1, P1 ;  /* 0x00000022252f7211 */ /* 0x000fe200008f0eff */
[----:B------:R-:W5:Y:S02]  /*0c60*/  LDG.E.U8 R31, desc[UR32][R30.64] ;  /* 0x000000201e1f7981 */ /* 0x000f64000c1e1100 */
[----:B------:R-:W-:Y:S01]  /*0c70*/  IMAD R37, R40, 0x2, R41 ;  /* 0x0000000228257824 */ /* 0x000fe200078e0229 */
[----:B------:R-:W-:-:S03]  /*0c80*/  IADD3 R50, P1, PT, R41, R36, RZ ;  /* 0x0000002429327210 */ /* 0x000fc60007f3e0ff */
[C---:B0-----:R-:W-:Y:S01]  /*0c90*/  IMAD R39, R40.reuse, 0x2, R37 ;  /* 0x0000000228277824 */ /* 0x041fe200078e0225 */
[----:B------:R-:W-:Y:S02]  /*0ca0*/  LEA.HI.X.SX32 R51, R41, R34, 0x1, P1 ;  /* 0x0000002229337211 */ /* 0x000fe400008f0eff */
[-C--:B------:R-:W-:Y:S01]  /*0cb0*/  IADD3 R48, P2, PT, R35, R36.reuse, RZ ;  /* 0x0000002423307210 */ /* 0x080fe20007f5e0ff */
[C---:B------:R-:W-:Y:S01]  /*0cc0*/  IMAD R41, R40.reuse, 0x2, R39 ;  /* 0x0000000228297824 */ /* 0x040fe200078e0227 */
[----:B-1----:R-:W-:Y:S01]  /*0cd0*/  IADD3 R44, P1, PT, R37, R36, RZ ;  /* 0x00000024252c7210 */ /* 0x002fe20007f3e0ff */
[----:B------:R0:W5:Y:S01]  /*0ce0*/  LDG.E.U8 R30, desc[UR32][R42.64] ;  /* 0x000000202a1e7981 */ /* 0x000162000c1e1100 */
[-C--:B------:R-:W-:Y:S01]  /*0cf0*/  LEA.HI.X.SX32 R49, R35, R34.reuse, 0x1, P2 ;  /* 0x0000002223317211 */ /* 0x080fe200010f0eff */
[----:B------:R-:W-:Y:S01]  /*0d00*/  IMAD R55, R40, 0x2, R41 ;  /* 0x0000000228377824 */ /* 0x000fe200078e0229 */
[----:B------:R-:W-:Y:S01]  /*0d10*/  LEA.HI.X.SX32 R45, R37, R34, 0x1, P1 ;  /* 0x00000022252d7211 */ /* 0x000fe200008f0eff */
[----:B------:R1:W5:Y:S01]  /*0d20*/  LDG.E.U8 R35, desc[UR32][R46.64] ;  /* 0x000000202e237981 */ /* 0x000362000c1e1100 */
[----:B------:R-:W-:-:S03]  /*0d30*/  IADD3 R52, P1, PT, R39, R36, RZ ;  /* 0x0000002427347210 */ /* 0x000fc60007f3e0ff */
[----:B------:R2:W5:Y:S01]  /*0d40*/  LDG.E.U8 R37, desc[UR32][R50.64] ;  /* 0x0000002032257981 */ /* 0x000562000c1e1100 */
[----:B0-----:R-:W-:-:S03]  /*0d50*/  IADD3 R42, P2, PT, R41, R36, RZ ;  /* 0x00000024292a7210 */ /* 0x001fc60007f5e0ff */
[----:B------:R0:W5:Y:S01]  /*0d60*/  LDG.E.U8 R32, desc[UR32][R48.64] ;  /* 0x0000002030207981 */ /* 0x000162000c1e1100 */
[-C--:B------:R-:W-:Y:S01]  /*0d70*/  LEA.HI.X.SX32 R43, R41, R34.reuse, 0x1, P2 ;  /* 0x00000022292b7211 */ /* 0x080fe200010f0eff */
[C---:B------:R-:W-:Y:S01]  /*0d80*/  IMAD R41, R40.reuse, 0x2, R55 ;  /* 0x0000000228297824 */ /* 0x040fe200078e0237 */
[----:B------:R-:W-:Y:S01]  /*0d90*/  LEA.HI.X.SX32 R53, R39, R34, 0x1, P1 ;  /* 0x0000002227357211 */ /* 0x000fe200008f0eff */
[----:B------:R3:W5:Y:S01]  /*0da0*/  LDG.E.U8 R38, desc[UR32][R44.64] ;  /* 0x000000202c267981 */ /* 0x000762000c1e1100 */
[C---:B-1----:R-:W-:Y:S01]  /*0db0*/  IADD3 R46, P1, PT, R55.reuse, R36, RZ ;  /* 0x00000024372e7210 */ /* 0x042fe20007f3e0ff */
[C---:B--2---:R-:W-:Y:S02]  /*0dc0*/  IMAD R51, R40.reuse, 0x2, R41 ;  /* 0x0000000228337824 */ /* 0x044fe400078e0229 */
[----:B------:R1:W5:Y:S01]  /*0dd0*/  LDG.E.U8 R39, desc[UR32][R52.64] ;  /* 0x0000002034277981 */ /* 0x000362000c1e1100 */
[----:B------:R-:W-:Y:S01]  /*0de0*/  LEA.HI.X.SX32 R47, R55, R34, 0x1, P1 ;  /* 0x00000022372f7211 */ /* 0x000fe200008f0eff */
[C---:B------:R-:W-:Y:S01]  /*0df0*/  IMAD R55, R40.reuse, 0x2, R51 ;  /* 0x0000000228377824 */ /* 0x040fe200078e0233 */
[C---:B0-----:R-:W-:Y:S01]  /*0e00*/  IADD3 R48, P1, PT, R41.reuse, R36, RZ ;  /* 0x0000002429307210 */ /* 0x041fe20007f3e0ff */
[----:B------:R-:W5:Y:S02]  /*0e10*/  LDG.E.U8 R42, desc[UR32][R42.64] ;  /* 0x000000202a2a7981 */ /* 0x000f64000c1e1100 */
[----:B---3--:R-:W-:Y:S01]  /*0e20*/  IMAD R45, R40, 0x2, R55 ;  /* 0x00000002282d7824 */ /* 0x008fe200078e0237 */
[----:B------:R-:W-:-:S02]  /*0e30*/  LEA.HI.X.SX32 R49, R41, R34, 0x1, P1 ;  /* 0x0000002229317211 */ /* 0x000fc400008f0eff */
[C---:B------:R-:W-:Y:S01]  /*0e40*/  IADD3 R50, P1, PT, R51.reuse, R36, RZ ;  /* 0x0000002433327210 */ /* 0x040fe20007f3e0ff */
[C---:B------:R-:W-:Y:S01]  /*0e50*/  IMAD R57, R40.reuse, 0x2, R45 ;  /* 0x0000000228397824 */ /* 0x040fe200078e022d */
[----:B------:R0:W5:Y:S02]  /*0e60*/  LDG.E.U8 R41, desc[UR32][R46.64] ;  /* 0x000000202e297981 */ /* 0x000164000c1e1100 */
[----:B------:R-:W-:Y:S02]  /*0e70*/  LEA.HI.X.SX32 R51, R51, R34, 0x1, P1 ;  /* 0x0000002233337211 */ /* 0x000fe400008f0eff */
[C---:B-1----:R-:W-:Y:S01]  /*0e80*/  IADD3 R52, P1, PT, R45.reuse, R36, RZ ;  /* 0x000000242d347210 */ /* 0x042fe20007f3e0ff */
[----:B------:R1:W5:Y:S03]  /*0e90*/  LDG.E.U8 R44, desc[UR32][R48.64] ;  /* 0x00000020302c7981 */ /* 0x000366000c1e1100 */
[----:B------:R-:W-:Y:S01]  /*0ea0*/  LEA.HI.X.SX32 R53, R45, R34, 0x1, P1 ;  /* 0x000000222d357211 */ /* 0x000fe200008f0eff */
[----:B------:R2:W5:Y:S01]  /*0eb0*/  LDG.E.U8 R43, desc[UR32][R50.64] ;  /* 0x00000020322b7981 */ /* 0x000562000c1e1100 */
[----:B0-----:R-:W-:Y:S01]  /*0ec0*/  IMAD R47, R40, 0x2, R57 ;  /* 0x00000002282f7824 */ /* 0x001fe200078e0239 */
[----:B------:R-:W-:-:S02]  /*0ed0*/  IADD3 R56, P1, PT, R57, R36, RZ ;  /* 0x0000002439387210 */ /* 0x000fc40007f3e0ff */
[----:B------:R-:W-:Y:S01]  /*0ee0*/  IADD3 R54, P2, PT, R55, R36, RZ ;  /* 0x0000002437367210 */ /* 0x000fe20007f5e0ff */
[C---:B------:R-:W-:Y:S01]  /*0ef0*/  IMAD R59, R40.reuse, 0x2, R47 ;  /* 0x00000002283b7824 */ /* 0x040fe200078e022f */
[----:B------:R-:W-:Y:S01]  /*0f00*/  LEA.HI.X.SX32 R57, R57, R34, 0x1, P1 ;  /* 0x0000002239397211 */ /* 0x000fe200008f0eff */
[----:B------:R0:W5:Y:S01]  /*0f10*/  LDG.E.U8 R45, desc[UR32][R52.64] ;  /* 0x00000020342d7981 */ /* 0x000162000c1e1100 */
[----:B-1----:R-:W-:Y:S01]  /*0f20*/  IADD3 R48, P1, PT, R47, R36, RZ ;  /* 0x000000242f307210 */ /* 0x002fe20007f3e0ff */
[C---:B------:R-:W-:Y:S01]  /*0f30*/  IMAD R61, R40.reuse, 0x2, R59 ;  /* 0x00000002283d7824 */ /* 0x040fe200078e023b */
[-C--:B------:R-:W-:Y:S01]  /*0f40*/  LEA.HI.X.SX32 R55, R55, R34.reuse, 0x1, P2 ;  /* 0x0000002237377211 */ /* 0x080fe200010f0eff */
[----:B------:R-:W5:Y:S01]  /*0f50*/  LDG.E.U8 R102, desc[UR32][R56.64] ;  /* 0x0000002038667981 */ /* 0x000f62000c1e1100 */
[----:B------:R-:W-:Y:S01]  /*0f60*/  LEA.HI.X.SX32 R49, R47, R34, 0x1, P1 ;  /* 0x000000222f317211 */ /* 0x000fe200008f0eff */
[----:B------:R-:W-:Y:S01]  /*0f70*/  IMAD R47, R40, 0x2, R61 ;  /* 0x00000002282f7824 */ /* 0x000fe200078e023d */
[C---:B--2---:R-:W-:Y:S01]  /*0f80*/  IADD3 R50, P1, PT, R61.reuse, R36, RZ ;  /* 0x000000243d327210 */ /* 0x044fe20007f3e0ff */
[----:B------:R1:W5:Y:S03]  /*0f90*/  LDG.E.U8 R46, desc[UR32][R54.64] ;  /* 0x00000020362e7981 */ /* 0x000366000c1e1100 */
[----:B------:R-:W-:Y:S01]  /*0fa0*/  LEA.HI.X.SX32 R51, R61, R34, 0x1, P1 ;  /* 0x000000223d337211 */ /* 0x000fe200008f0eff */
[----:B------:R2:W5:Y:S01]  /*0fb0*/  LDG.E.U8 R63, desc[UR32][R48.64] ;  /* 0x00000020303f7981 */ /* 0x000562000c1e1100 */
[----:B0-----:R-:W-:-:S02]  /*0fc0*/  IADD3 R52, P1, PT, R47, R36, RZ ;  /* 0x000000242f347210 */ /* 0x001fc40007f3e0ff */
[----:B------:R-:W-:Y:S01]  /*0fd0*/  IADD3 R58, P2, PT, R59, R36, RZ ;  /* 0x000000243b3a7210 */ /* 0x000fe20007f5e0ff */
[----:B------:R-:W5:Y:S01]  /*0fe0*/  LDG.E.U8 R65, desc[UR32][R50.64] ;  /* 0x0000002032417981 */ /* 0x000f62000c1e1100 */
[----:B-1----:R-:W-:Y:S01]  /*0ff0*/  IMAD R55, R40, 0x2, R47 ;  /* 0x0000000228377824 */ /* 0x002fe200078e022f */
[----:B------:R-:W-:-:S03]  /*1000*/  LEA.HI.X.SX32 R53, R47, R34, 0x1, P1 ;  /* 0x000000222f357211 */ /* 0x000fc600008f0eff */
[C---:B------:R-:W-:Y:S01]  /*1010*/  IMAD R47, R40.reuse, 0x2, R55 ;  /* 0x00000002282f7824 */ /* 0x040fe200078e0237 */
[----:B------:R-:W-:Y:S01]  /*1020*/  LEA.HI.X.SX32 R59, R59, R34, 0x1, P2 ;  /* 0x000000223b3b7211 */ /* 0x000fe200010f0eff */
[----:B------:R-:W5:Y:S01]  /*1030*/  LDG.E.U8 R106, desc[UR32][R52.64] ;  /* 0x00000020346a7981 */ /* 0x000f62000c1e1100 */
[-C--:B------:R-:W-:Y:S01]  /*1040*/  IADD3 R54, P1, PT, R55, R36.reuse, RZ ;  /* 0x0000002437367210 */ /* 0x080fe20007f3e0ff */
[C---:B------:R-:W-:Y:S01]  /*1050*/  IMAD R61, R40.reuse, 0x2, R47 ;  /* 0x00000002283d7824 */ /* 0x040fe200078e022f */
[----:B------:R-:W-:Y:S01]  /*1060*/  IADD3 R56, P2, PT, R47, R36, RZ ;  /* 0x000000242f387210 */ /* 0x000fe20007f5e0ff */
[----:B------:R0:W5:Y:S01]  /*1070*/  LDG.E.U8 R104, desc[UR32][R58.64] ;  /* 0x000000203a687981 */ /* 0x000162000c1e1100 */
[-C--:B------:R-:W-:Y:S02]  /*1080*/  LEA.HI.X.SX32 R55, R55, R34.reuse, 0x1, P1 ;  /* 0x0000002237377211 */ /* 0x080fe400008f0eff */
[----:B------:R-:W-:Y:S01]  /*1090*/  LEA.HI.X.SX32 R57, R47, R34, 0x1, P2 ;  /* 0x000000222f397211 */ /* 0x000fe200010f0eff */
[C---:B------:R-:W-:Y:S01]  /*10a0*/  IMAD R47, R40.reuse, 0x2, R61 ;  /* 0x00000002282f7824 */ /* 0x040fe200078e023d */
[C---:B--2---:R-:W-:Y:S01]  /*10b0*/  IADD3 R48, P1, PT, R61.reuse, R36, RZ ;  /* 0x000000243d307210 */ /* 0x044fe20007f3e0ff */
[----:B------:R1:W5:Y:S03]  /*10c0*/  LDG.E.U8 R67, desc[UR32][R54.64] ;  /* 0x0000002036437981 */ /* 0x000366000c1e1100 */
[----:B------:R-:W-:Y:S01]  /*10d0*/  LEA.HI.X.SX32 R49, R61, R34, 0x1, P1 ;  /* 0x000000223d317211 */ /* 0x000fe200008f0eff */
[C---:B0-----:R-:W-:Y:S01]  /*10e0*/  IMAD R59, R40.reuse, 0x2, R47 ;  /* 0x00000002283b7824 */ /* 0x041fe200078e022f */
[C---:B------:R-:W-:Y:S01]  /*10f0*/  IADD3 R50, P1, PT, R47.reuse, R36, RZ ;  /* 0x000000242f327210 */ /* 0x040fe20007f3e0ff */
[----:B------:R0:W5:Y:S03]  /*1100*/  LDG.E.U8 R108, desc[UR32][R56.64] ;  /* 0x00000020386c7981 */ /* 0x000166000c1e1100 */
[----:B------:R-:W-:Y:S01]  /*1110*/  LEA.HI.X.SX32 R51, R47, R34, 0x1, P1 ;  /* 0x000000222f337211 */ /* 0x000fe200008f0eff */
[C---:B------:R-:W-:Y:S01]  /*1120*/  IMAD R47, R40.reuse, 0x2, R59 ;  /* 0x00000002282f7824 */ /* 0x040fe200078e023b */
[-C--:B------:R-:W-:Y:S01]  /*1130*/  IADD3 R52, P1, PT, R59, R36.reuse, RZ ;  /* 0x000000243b347210 */ /* 0x080fe20007f3e0ff */
[----:B------:R2:W5:Y:S02]  /*1140*/  LDG.E.U8 R71, desc[UR32][R48.64] ;  /* 0x0000002030477981 */ /* 0x000564000c1e1100 */
[----:B------:R-:W-:Y:S01]  /*1150*/  IMAD R61, R40, 0x2, R47 ;  /* 0x00000002283d7824 */ /* 0x000fe200078e022f */
[----:B------:R-:W-:Y:S01]  /*1160*/  IADD3 R58, P2, PT, R47, R36, RZ ;  /* 0x000000242f3a7210 */ /* 0x000fe20007f5e0ff */
[----:B------:R3:W5:Y:S01]  /*1170*/  LDG.E.U8 R110, desc[UR32][R50.64] ;  /* 0x00000020326e7981 */ /* 0x000762000c1e1100 */
[----:B------:R-:W-:-:S02]  /*1180*/  LEA.HI.X.SX32 R53, R59, R34, 0x1, P1 ;  /* 0x000000223b357211 */ /* 0x000fc400008f0eff */
[----:B------:R-:W-:Y:S01]  /*1190*/  LEA.HI.X.SX32 R59, R47, R34, 0x1, P2 ;  /* 0x000000222f3b7211 */ /* 0x000fe200010f0eff */
[C---:B------:R-:W-:Y:S01]  /*11a0*/  IMAD R47, R40.reuse, 0x2, R61 ;  /* 0x00000002282f7824 */ /* 0x040fe200078e023d */
[C---:B-1----:R-:W-:Y:S01]  /*11b0*/  IADD3 R54, P1, PT, R61.reuse, R36, RZ ;  /* 0x000000243d367210 */ /* 0x042fe20007f3e0ff */
[----:B------:R1:W5:Y:S03]  /*11c0*/  LDG.E.U8 R75, desc[UR32][R52.64] ;  /* 0x00000020344b7981 */ /* 0x000366000c1e1100 */
[----:B------:R-:W-:Y:S01]  /*11d0*/  LEA.HI.X.SX32 R55, R61, R34, 0x1, P1 ;  /* 0x000000223d377211 */ /* 0x000fe200008f0eff */
[C---:B0-----:R-:W-:Y:S01]  /*11e0*/  IMAD R57, R40.reuse, 0x2, R47 ;  /* 0x0000000228397824 */ /* 0x041fe200078e022f */
[C---:B--2---:R-:W-:Y:S01]  /*11f0*/  IADD3 R48, P1, PT, R47.reuse, R36, RZ ;  /* 0x000000242f307210 */ /* 0x044fe20007f3e0ff */
[----:B------:R0:W5:Y:S03]  /*1200*/  LDG.E.U8 R112, desc[UR32][R58.64] ;  /* 0x000000203a707981 */ /* 0x000166000c1e1100 */
[----:B------:R-:W-:Y:S01]  /*1210*/  LEA.HI.X.SX32 R49, R47, R34, 0x1, P1 ;  /* 0x000000222f317211 */ /* 0x000fe200008f0eff */
[C---:B------:R-:W-:Y:S01]  /*1220*/  IMAD R47, R40.reuse, 0x2, R57 ;  /* 0x00000002282f7824 */ /* 0x040fe200078e0239 */
[-C--:B---3--:R-:W-:Y:S01]  /*1230*/  IADD3 R50, P1, PT, R57, R36.reuse, RZ ;  /* 0x0000002439327210 */ /* 0x088fe20007f3e0ff */
        /* <DEDUP_REMOVED lines=11> */
[----:B--2---:R-:W-:Y:S01]  /*12f0*/  IADD3 R54, P1, PT, R47, R36, RZ ;  /* 0x000000242f367210 */ /* 0x004fe20007f3e0ff */
[----:B------:R-:W-:Y:S01]  /*1300*/  IMAD R248, R3, R99, RZ ;  /* 0x0000006303f87224 */ /* 0x000fe200078e02ff */
[----:B------:R0:W5:Y:S02]  /*1310*/  LDG.E.U8 R116, desc[UR32][R56.64] ;  /* 0x0000002038747981 */ /* 0x000164000c1e1100 */
[----:B------:R-:W-:Y:S01]  /*1320*/  LEA.HI.X.SX32 R55, R47, R34, 0x1, P1 ;  /* 0x000000222f377211 */ /* 0x000fe200008f0eff */
[C---:B------:R-:W-:Y:S01]  /*1330*/  IMAD R47, R40.reuse, 0x2, R59 ;  /* 0x00000002282f7824 */ /* 0x040fe200078e023b */
[-C--:B---3--:R-:W-:Y:S01]  /*1340*/  IADD3 R48, P1, PT, R59, R36.reuse, RZ ;  /* 0x000000243b307210 */ /* 0x088fe20007f3e0ff */
[----:B------:R2:W5:Y:S02]  /*1350*/  LDG.E.U8 R81, desc[UR32][R52.64] ;  /* 0x0000002034517981 */ /* 0x000564000c1e1100 */
[C---:B------:R-:W-:Y:S01]  /*1360*/  IMAD R61, R40.reuse, 0x2, R47 ;  /* 0x00000002283d7824 */ /* 0x040fe200078e022f */
[----:B------:R-:W-:Y:S01]  /*1370*/  IADD3 R58, P2, PT, R47, R36, RZ ;  /* 0x000000242f3a7210 */ /* 0x000fe20007f5e0ff */
[----:B------:R-:W-:Y:S01]  /*1380*/  IMAD R246, R99, 0x2, R248 ;  /* 0x0000000263f67824 */ /* 0x000fe200078e02f8 */
[-C--:B------:R-:W-:Y:S01]  /*1390*/  LEA.HI.X.SX32 R49, R59, R34.reuse, 0x1, P1 ;  /* 0x000000223b317211 */ /* 0x080fe200008f0eff */
[----:B------:R3:W5:Y:S01]  /*13a0*/  LDG.E.U8 R118, desc[UR32][R54.64] ;  /* 0x0000002036767981 */ /* 0x000762000c1e1100 */
[----:B------:R-:W-:Y:S01]  /*13b0*/  LEA.HI.X.SX32 R59, R47, R34, 0x1, P2 ;  /* 0x000000222f3b7211 */ /* 0x000fe200010f0eff */
[C---:B------:R-:W-:Y:S01]  /*13c0*/  IMAD R47, R40.reuse, 0x2, R61 ;  /* 0x00000002282f7824 */ /* 0x040fe200078e023d */
[----:B-1----:R-:W-:Y:S01]  /*13d0*/  IADD3 R50, P1, PT, R61, R36, RZ ;  /* 0x000000243d327210 */ /* 0x002fe20007f3e0ff */
[----:B------:R-:W-:Y:S01]  /*13e0*/  IMAD R244, R99, 0x2, R246 ;  /* 0x0000000263f47824 */ /* 0x000fe200078e02f6 */
[----:B------:R1:W5:Y:S01]  /*13f0*/  LDG.E.U8 R49, desc[UR32][R48.64] ;  /* 0x0000002030317981 */ /* 0x000362000c1e1100 */
[----:B0-----:R-:W-:Y:S01]  /*1400*/  IMAD R57, R40, 0x2, R47 ;  /* 0x0000000228397824 */ /* 0x001fe200078e022f */
[----:B------:R-:W-:-:S02]  /*1410*/  LEA.HI.X.SX32 R51, R61, R34, 0x1, P1 ;  /* 0x000000223d337211 */ /* 0x000fc400008f0eff */
[-C--:B--2---:R-:W-:Y:S01]  /*1420*/  IADD3 R52, P1, PT, R47, R36.reuse, RZ ;  /* 0x000000242f347210 */ /* 0x084fe20007f3e0ff */
[----:B------:R-:W-:Y:S01]  /*1430*/  IMAD R61, R40, 0x2, R57 ;  /* 0x00000002283d7824 */ /* 0x000fe200078e0239 */
[----:B------:R-:W-:Y:S01]  /*1440*/  IADD3 R56, P2, PT, R57, R36, RZ ;  /* 0x0000002439387210 */ /* 0x000fe20007f5e0ff */
[----:B------:R-:W5:Y:S01]  /*1450*/  LDG.E.U8 R120, desc[UR32][R58.64] ;  /* 0x000000203a787981 */ /* 0x000f62000c1e1100 */
[----:B------:R-:W-:Y:S02]  /*1460*/  LEA.HI.X.SX32 R53, R47, R34, 0x1, P1 ;  /* 0x000000222f357211 */ /* 0x000fe400008f0eff */
[----:B---3--:R-:W-:Y:S01]  /*1470*/  IADD3 R54, P1, PT, R61, R36, RZ ;  /* 0x000000243d367210 */ /* 0x008fe20007f3e0ff */
[C---:B------:R-:W-:Y:S01]  /*1480*/  IMAD R36, R99.reuse, 0x2, R244 ;  /* 0x0000000263247824 */ /* 0x040fe200078e02f4 */
[----:B------:R0:W5:Y:S03]  /*1490*/  LDG.E.U8 R51, desc[UR32][R50.64] ;  /* 0x0000002032337981 */ /* 0x000166000c1e1100 */
[----:B------:R-:W-:Y:S01]  /*14a0*/  IMAD R40, R99, 0x2, R36 ;  /* 0x0000000263287824 */ /* 0x000fe200078e0224 */
[-C--:B------:R-:W-:Y:S01]  /*14b0*/  LEA.HI.X.SX32 R57, R57, R34.reuse, 0x1, P2 ;  /* 0x0000002239397211 */ /* 0x080fe200010f0eff */
[----:B------:R2:W5:Y:S02]  /*14c0*/  LDG.E.U8 R122, desc[UR32][R52.64] ;  /* 0x00000020347a7981 */ /* 0x000564000c1e1100 */
[----:B-1----:R-:W-:Y:S01]  /*14d0*/  IMAD R48, R99, 0x2, R40 ;  /* 0x0000000263307824 */ /* 0x002fe200078e0228 */
[----:B------:R-:W-:-:S02]  /*14e0*/  LEA.HI.X.SX32 R55, R61, R34, 0x1, P1 ;  /* 0x000000223d377211 */ /* 0x000fc400008f0eff */
[----:B------:R1:W5:Y:S01]  /*14f0*/  LDG.E.U8 R57, desc[UR32][R56.64] ;  /* 0x0000002038397981 */ /* 0x000362000c1e1100 */
[----:B0-----:R-:W-:-:S03]  /*1500*/  IMAD R50, R99, 0x2, R48 ;  /* 0x0000000263327824 */ /* 0x001fc600078e0230 */
[----:B------:R0:W5:Y:S01]  /*1510*/  LDG.E.U8 R124, desc[UR32][R54.64] ;  /* 0x00000020367c7981 */ /* 0x000162000c1e1100 */
[----:B--2---:R-:W-:-:S04]  /*1520*/  IMAD R52, R99, 0x2, R50 ;  /* 0x0000000263347824 */ /* 0x004fc800078e0232 */
[----:B-1----:R-:W-:-:S04]  /*1530*/  IMAD R56, R99, 0x2, R52 ;  /* 0x0000000263387824 */ /* 0x002fc800078e0234 */
[----:B0-----:R-:W-:-:S04]  /*1540*/  IMAD R54, R99, 0x2, R56 ;  /* 0x0000000263367824 */ /* 0x001fc800078e0238 */
[----:B------:R-:W-:-:S04]  /*1550*/  IMAD R58, R99, 0x2, R54 ;  /* 0x00000002633a7824 */ /* 0x000fc800078e0236 */
        /* <DEDUP_REMOVED lines=9> */
[----:B------:R-:W-:Y:S01]  /*15f0*/  IMAD R82, R99, 0x2, R80 ;  /* 0x0000000263527824 */ /* 0x000fe200078e0250 */
[----:B------:R-:W-:Y:S01]  /*1600*/  SHF.R.U32.HI R53, RZ, 0x5, R0 ;  /* 0x00000005ff357819 */ /* 0x000fe20000011600 */
[----:B------:R-:W-:Y:S02]  /*1610*/  IMAD R34, R69, UR4, RZ ;  /* 0x0000000445227c24 */ /* 0x000fe4000f8e02ff */
[----:B------:R-:W-:Y:S02]  /*1620*/  IMAD R47, R98, UR13, RZ ;  /* 0x0000000d622f7c24 */ /* 0x000fe4000f8e02ff */
[----:B------:R-:W-:Y:S01]  /*1630*/  IMAD R84, R99, 0x2, R82 ;  /* 0x0000000263547824 */ /* 0x000fe200078e0252 */
[----:B------:R-:W-:Y:S02]  /*1640*/  R2UR UR11, R53 ;  /* 0x00000000350b72ca */ /* 0x000fe400000e0000 */
[----:B------:R-:W-:Y:S01]  /*1650*/  IADD3 R151, P1, P2, R34, R126, R47 ;  /* 0x0000007e22977210 */ /* 0x000fe20007a3e02f */
[----:B------:R-:W-:Y:S01]  /*1660*/  IMAD R86, R99, 0x2, R84 ;  /* 0x0000000263567824 */ /* 0x000fe200078e0254 */
[----:B------:R-:W-:-:S02]  /*1670*/  SHF.R.S32.HI R53, RZ, 0x1f, R34 ;  /* 0x0000001fff357819 */ /* 0x000fc40000011422 */
[----:B------:R-:W-:Y:S01]  /*1680*/  SHF.R.S32.HI R126, RZ, 0x1f, R47 ;  /* 0x0000001fff7e7819 */ /* 0x000fe2000001142f */
[----:B------:R-:W-:Y:S01]  /*1690*/  IMAD R88, R99, 0x2, R86 ;  /* 0x0000000263587824 */ /* 0x000fe200078e0256 */
[----:B------:R-:W-:Y:S02]  /*16a0*/  IADD3 RZ, P3, PT, R244, R151, RZ ;  /* 0x00000097f4ff7210 */ /* 0x000fe40007f7e0ff */
[----:B------:R-:W-:Y:S02]  /*16b0*/  IADD3.X R55, PT, PT, R53, R127, R126, P1, P2 ;  /* 0x0000007f35377210 */ /* 0x000fe40000fe447e */
[-C--:B------:R-:W-:Y:S02]  /*16c0*/  IADD3 RZ, P1, PT, R248, R151.reuse, RZ ;  /* 0x00000097f8ff7210 */ /* 0x080fe40007f3e0ff */
[-C--:B------:R-:W-:Y:S02]  /*16d0*/  IADD3 RZ, P2, PT, R246, R151.reuse, RZ ;  /* 0x00000097f6ff7210 */ /* 0x080fe40007f5e0ff */
[----:B------:R-:W-:Y:S01]  /*16e0*/  IADD3 R242, P4, PT, R36, R151, RZ ;  /* 0x0000009724f27210 */ /* 0x000fe20007f9e0ff */
[----:B------:R-:W-:Y:S01]  /*16f0*/  IMAD R90, R99, 0x2, R88 ;  /* 0x00000002635a7824 */ /* 0x000fe200078e0258 */
[----:B------:R-:W-:-:S02]  /*1700*/  LEA.HI.X.SX32 R249, R248, R55, 0x1, P1 ;  /* 0x00000037f8f97211 */ /* 0x000fc400008f0eff */
[-C--:B------:R-:W-:Y:S02]  /*1710*/  LEA.HI.X.SX32 R247, R246, R55.reuse, 0x1, P2 ;  /* 0x00000037f6f77211 */ /* 0x080fe400010f0eff */
[-C--:B------:R-:W-:Y:S02]  /*1720*/  LEA.HI.X.SX32 R245, R244, R55.reuse, 0x1, P3 ;  /* 0x00000037f4f57211 */ /* 0x080fe400018f0eff */
[----:B------:R-:W-:Y:S01]  /*1730*/  LEA.HI.X.SX32 R243, R36, R55, 0x1, P4 ;  /* 0x0000003724f37211 */ /* 0x000fe200020f0eff */
[----:B------:R-:W-:Y:S01]  /*1740*/  IMAD R92, R99, 0x2, R90 ;  /* 0x00000002635c7824 */ /* 0x000fe200078e025a */
[-C--:B------:R-:W-:Y:S02]  /*1750*/  IADD3 R240, P1, PT, R40, R151.reuse, RZ ;  /* 0x0000009728f07210 */ /* 0x080fe40007f3e0ff */
[-C--:B------:R-:W-:Y:S02]  /*1760*/  IADD3 R238, P2, PT, R48, R151.reuse, RZ ;  /* 0x0000009730ee7210 */ /* 0x080fe40007f5e0ff */
[----:B------:R-:W-:-:S02]  /*1770*/  IADD3 R236, P3, PT, R50, R151, RZ ;  /* 0x0000009732ec7210 */ /* 0x000fc40007f7e0ff */
[----:B------:R-:W-:Y:S01]  /*1780*/  IADD3 R234, P4, PT, R52, R151, RZ ;  /* 0x0000009734ea7210 */ /* 0x000fe20007f9e0ff */
[----:B------:R-:W-:Y:S01]  /*1790*/  IMAD R94, R99, 0x2, R92 ;  /* 0x00000002635e7824 */ /* 0x000fe200078e025c */
[-C--:B------:R-:W-:Y:S02]  /*17a0*/  LEA.HI.X.SX32 R241, R40, R55.reuse, 0x1, P1 ;  /* 0x0000003728f17211 */ /* 0x080fe400008f0eff */
[-C--:B------:R-:W-:Y:S02]  /*17b0*/  LEA.HI.X.SX32 R239, R48, R55.reuse, 0x1, P2 ;  /* 0x0000003730ef7211 */ /* 0x080fe400010f0eff */
[-C--:B------:R-:W-:Y:S02]  /*17c0*/  LEA.HI.X.SX32 R237, R50, R55.reuse, 0x1, P3 ;  /* 0x0000003732ed7211 */ /* 0x080fe400018f0eff */
[----:B------:R-:W-:Y:S02]  /*17d0*/  LEA.HI.X.SX32 R235, R52, R55, 0x1, P4 ;  /* 0x0000003734eb7211 */ /* 0x000fe400020f0eff */
[----:B------:R-:W-:-:S02]  /*17e0*/  IADD3 R232, P1, PT, R56, R151, RZ ;  /* 0x0000009738e87210 */ /* 0x000fc40007f3e0ff */
[-C--:B------:R-:W-:Y:S02]  /*17f0*/  IADD3 R230, P2, PT, R54, R151.reuse, RZ ;  /* 0x0000009736e67210 */ /* 0x080fe40007f5e0ff */
[-C--:B------:R-:W-:Y:S02]  /*1800*/  IADD3 R228, P3, PT, R58, R151.reuse, RZ ;  /* 0x000000973ae47210 */ /* 0x080fe40007f7e0ff */
[----:B------:R-:W-:Y:S01]  /*1810*/  IADD3 R226, P4, PT, R62, R151, RZ ;  /* 0x000000973ee27210 */ /* 0x000fe20007f9e0ff */
[----:B------:R-:W-:Y:S01]  /*1820*/  IMAD R96, R99, 0x2, R94 ;  /* 0x0000000263607824 */ /* 0x000fe200078e025e */
[-C--:B------:R-:W-:Y:S02]  /*1830*/  LEA.HI.X.SX32 R233, R56, R55.reuse, 0x1, P1 ;  /* 0x0000003738e97211 */ /* 0x080fe400008f0eff */
[-C--:B------:R-:W-:Y:S02]  /*1840*/  LEA.HI.X.SX32 R231, R54, R55.reuse, 0x1, P2 ;  /* 0x0000003736e77211 */ /* 0x080fe400010f0eff */
[----:B------:R-:W-:-:S02]  /*1850*/  LEA.HI.X.SX32 R229, R58, R55, 0x1, P3 ;  /* 0x000000373ae57211 */ /* 0x000fc400018f0eff */
[----:B------:R-:W-:Y:S02]  /*1860*/  LEA.HI.X.SX32 R227, R62, R55, 0x1, P4 ;  /* 0x000000373ee37211 */ /* 0x000fe400020f0eff */
[-C--:B------:R-:W-:Y:S02]  /*1870*/  IADD3 R224, P1, PT, R64, R151.reuse, RZ ;  /* 0x0000009740e07210 */ /* 0x080fe40007f3e0ff */
[-C--:B------:R-:W-:Y:S02]  /*1880*/  IADD3 R222, P2, PT, R66, R151.reuse, RZ ;  /* 0x0000009742de7210 */ /* 0x080fe40007f5e0ff */
[-C--:B------:R-:W-:Y:S02]  /*1890*/  IADD3 R220, P3, PT, R70, R151.reuse, RZ ;  /* 0x0000009746dc7210 */ /* 0x080fe40007f7e0ff */
[----:B------:R-:W-:Y:S01]  /*18a0*/  IADD3 R218, P4, PT, R72, R151, RZ ;  /* 0x0000009748da7210 */ /* 0x000fe20007f9e0ff */
[----:B------:R-:W-:Y:S01]  /*18b0*/  IMAD R98, R99, 0x2, R96 ;  /* 0x0000000263627824 */ /* 0x000fe200078e0260 */
[----:B------:R-:W-:-:S02]  /*18c0*/  LEA.HI.X.SX32 R225, R64, R55, 0x1, P1 ;  /* 0x0000003740e17211 */ /* 0x000fc400008f0eff */
[-C--:B------:R-:W-:Y:S02]  /*18d0*/  LEA.HI.X.SX32 R223, R66, R55.reuse, 0x1, P2 ;  /* 0x0000003742df7211 */ /* 0x080fe400010f0eff */
[-C--:B------:R-:W-:Y:S02]  /*18e0*/  LEA.HI.X.SX32 R221, R70, R55.reuse, 0x1, P3 ;  /* 0x0000003746dd7211 */ /* 0x080fe400018f0eff */
[----:B------:R-:W-:Y:S02]  /*18f0*/  LEA.HI.X.SX32 R219, R72, R55, 0x1, P4 ;  /* 0x0000003748db7211 */ /* 0x000fe400020f0eff */
[-C--:B------:R-:W-:Y:S02]  /*1900*/  IADD3 R216, P1, PT, R74, R151.reuse, RZ ;  /* 0x000000974ad87210 */ /* 0x080fe40007f3e0ff */
[-C--:B------:R-:W-:Y:S02]  /*1910*/  IADD3 R214, P2, PT, R76, R151.reuse, RZ ;  /* 0x000000974cd67210 */ /* 0x080fe40007f5e0ff */
[----:B------:R-:W-:-:S02]  /*1920*/  IADD3 R212, P3, PT, R78, R151, RZ ;  /* 0x000000974ed47210 */ /* 0x000fc40007f7e0ff */
[----:B------:R-:W-:Y:S01]  /*1930*/  IADD3 R210, P4, PT, R80, R151, RZ ;  /* 0x0000009750d27210 */ /* 0x000fe20007f9e0ff */
[C---:B------:R-:W-:Y:S01]  /*1940*/  IMAD R100, R99.reuse, 0x2, R98 ;  /* 0x0000000263647824 */ /* 0x040fe200078e0262 */
[-C--:B------:R-:W-:Y:S02]  /*1950*/  LEA.HI.X.SX32 R217, R74, R55.reuse, 0x1, P1 ;  /* 0x000000374ad97211 */ /* 0x080fe400008f0eff */
[-C--:B------:R-:W-:Y:S02]  /*1960*/  LEA.HI.X.SX32 R215, R76, R55.reuse, 0x1, P2 ;  /* 0x000000374cd77211 */ /* 0x080fe400010f0eff */
[-C--:B------:R-:W-:Y:S02]  /*1970*/  LEA.HI.X.SX32 R213, R78, R55.reuse, 0x1, P3 ;  /* 0x000000374ed57211 */ /* 0x080fe400018f0eff */
[----:B------:R-:W-:Y:S01]  /*1980*/  LEA.HI.X.SX32 R211, R80, R55, 0x1, P4 ;  /* 0x0000003750d37211 */ /* 0x000fe200020f0eff */
[----:B------:R-:W-:Y:S01]  /*1990*/  IMAD R34, R99, 0x2, R100 ;  /* 0x0000000263227824 */ /* 0x000fe200078e0264 */
[----:B------:R-:W-:-:S02]  /*19a0*/  IADD3 R208, P1, PT, R82, R151, RZ ;  /* 0x0000009752d07210 */ /* 0x000fc40007f3e0ff */
[-C--:B------:R-:W-:Y:S02]  /*19b0*/  IADD3 R206, P2, PT, R84, R151.reuse, RZ ;  /* 0x0000009754ce7210 */ /* 0x080fe40007f5e0ff */
[-C--:B------:R-:W-:Y:S02]  /*19c0*/  IADD3 R204, P3, PT, R86, R151.reuse, RZ ;  /* 0x0000009756cc7210 */ /* 0x080fe40007f7e0ff */
[----:B------:R-:W-:Y:S02]  /*19d0*/  IADD3 R202, P4, PT, R88, R151, RZ ;  /* 0x0000009758ca7210 */ /* 0x000fe40007f9e0ff */
[----:B------:R-:W-:Y:S01]  /*19e0*/  SHF.R.S32.HI R59, RZ, 0x7, R0 ;  /* 0x00000007ff3b7819 */ /* 0x000fe20000011400 */
[----:B------:R-:W-:Y:S01]  /*19f0*/  IMAD R47, R99, 0x2, R34 ;  /* 0x00000002632f7824 */ /* 0x000fe200078e0222 */
[-C--:B------:R-:W-:Y:S02]  /*1a00*/  LEA.HI.X.SX32 R209, R82, R55.reuse, 0x1, P1 ;  /* 0x0000003752d17211 */ /* 0x080fe400008f0eff */
[----:B------:R-:W-:-:S02]  /*1a10*/  LEA.HI.X.SX32 R207, R84, R55, 0x1, P2 ;  /* 0x0000003754cf7211 */ /* 0x000fc400010f0eff */
[-C--:B------:R-:W-:Y:S02]  /*1a20*/  LEA.HI.X.SX32 R205, R86, R55.reuse, 0x1, P3 ;  /* 0x0000003756cd7211 */ /* 0x080fe400018f0eff */
[----:B------:R-:W-:Y:S02]  /*1a30*/  LEA.HI.X.SX32 R203, R88, R55, 0x1, P4 ;  /* 0x0000003758cb7211 */ /* 0x000fe400020f0eff */
[-C--:B------:R-:W-:Y:S02]  /*1a40*/  IADD3 R200, P1, PT, R90, R151.reuse, RZ ;  /* 0x000000975ac87210 */ /* 0x080fe40007f3e0ff */
[-C--:B------:R-:W-:Y:S02]  /*1a50*/  IADD3 R198, P2, PT, R92, R151.reuse, RZ ;  /* 0x000000975cc67210 */ /* 0x080fe40007f5e0ff */
[-C--:B------:R-:W-:Y:S02]  /*1a60*/  IADD3 R196, P3, PT, R94, R151.reuse, RZ ;  /* 0x000000975ec47210 */ /* 0x080fe40007f7e0ff */
[----:B------:R-:W-:-:S02]  /*1a70*/  IADD3 R194, P4, PT, R96, R151, RZ ;  /* 0x0000009760c27210 */ /* 0x000fc40007f9e0ff */
[----:B------:R-:W-:Y:S02]  /*1a80*/  SGXT R59, R59, 0x1 ;  /* 0x000000013b3b781a */ /* 0x000fe40000000200 */
[-C--:B------:R-:W-:Y:S02]  /*1a90*/  LEA.HI.X.SX32 R201, R90, R55.reuse, 0x1, P1 ;  /* 0x000000375ac97211 */ /* 0x080fe400008f0eff */
[-C--:B------:R-:W-:Y:S02]  /*1aa0*/  LEA.HI.X.SX32 R199, R92, R55.reuse, 0x1, P2 ;  /* 0x000000375cc77211 */ /* 0x080fe400010f0eff */
[-C--:B------:R-:W-:Y:S02]  /*1ab0*/  LEA.HI.X.SX32 R197, R94, R55.reuse, 0x1, P3 ;  /* 0x000000375ec57211 */ /* 0x080fe400018f0eff */
[----:B------:R-:W-:Y:S02]  /*1ac0*/  LEA.HI.X.SX32 R195, R96, R55, 0x1, P4 ;  /* 0x0000003760c37211 */ /* 0x000fe400020f0eff */
[----:B------:R-:W-:-:S02]  /*1ad0*/  LOP3.LUT R53, R59, 0x90, RZ, 0xc0, !PT ;  /* 0x000000903b357812 */ /* 0x000fc400078ec0ff */
[-C--:B------:R-:W-:Y:S02]  /*1ae0*/  IADD3 R192, P1, PT, R98, R151.reuse, RZ ;  /* 0x0000009762c07210 */ /* 0x080fe40007f3e0ff */
[-C--:B------:R-:W-:Y:S02]  /*1af0*/  IADD3 R190, P2, PT, R100, R151.reuse, RZ ;  /* 0x0000009764be7210 */ /* 0x080fe40007f5e0ff */
[-C--:B------:R-:W-:Y:S02]  /*1b00*/  IADD3 R188, P3, PT, R34, R151.reuse, RZ ;  /* 0x0000009722bc7210 */ /* 0x080fe40007f7e0ff */
[----:B------:R-:W-:Y:S02]  /*1b10*/  IADD3 R150, P4, PT, R47, R151, RZ ;  /* 0x000000972f967210 */ /* 0x000fe40007f9e0ff */
[----:B----4-:R-:W-:Y:S02]  /*1b20*/  R2UR UR15, R60 ;  /* 0x000000003c0f72ca */ /* 0x010fe400000e0000 */
[----:B------:R-:W-:-:S02]  /*1b30*/  LEA.HI.X.SX32 R193, R98, R55, 0x1, P1 ;  /* 0x0000003762c17211 */ /* 0x000fc400008f0eff */
[-C--:B------:R-:W-:Y:S02]  /*1b40*/  LEA.HI.X.SX32 R191, R100, R55.reuse, 0x1, P2 ;  /* 0x0000003764bf7211 */ /* 0x080fe400010f0eff */
[-C--:B------:R-:W-:Y:S02]  /*1b50*/  LEA.HI.X.SX32 R189, R34, R55.reuse, 0x1, P3 ;  /* 0x0000003722bd7211 */ /* 0x080fe400018f0eff */
[----:B------:R-:W-:Y:S02]  /*1b60*/  LEA.HI.X.SX32 R151, R47, R55, 0x1, P4 ;  /* 0x000000372f977211 */ /* 0x000fe400020f0eff */
[----:B------:R-:W-:Y:S01]  /*1b70*/  LOP3.LUT R74, R53, 0x7f, R0, 0x78, !PT ;  /* 0x0000007f354a7812 */ /* 0x000fe200078e7800 */
[----:B------:R-:W-:Y:S06]  /*1b80*/  @P0 BRA `(.L_x_5) ;  /* 0x0000000000180947 */ /* 0x000fec0003800000 */
[----:B------:R-:W-:Y:S01]  /*1b90*/  ELECT P1, URZ, PT ;  /* 0x0000000000ff782f */ /* 0x000fe20003820000 */
[----:B------:R-:W-:Y:S01]  /*1ba0*/  IMAD.MOV.U32 R34, RZ, RZ, 0x1 ;  /* 0x00000001ff227424 */ /* 0x000fe200078e00ff */
[----:B------:R-:W-:Y:S01]  /*1bb0*/  UMOV UR4, 0x40 ;  /* 0x0000004000047882 */ /* 0x000fe20000000000 */
[----:B------:R-:W-:Y:S01]  /*1bc0*/  UVIRTCOUNT.DEALLOC.SMPOOL 0x80 ;  /* 0x000000800000784c */ /* 0x000fe20000000000 */
[----:B------:R-:W-:-:S09]  /*1bd0*/  ULEA UR4, UR6, UR4, 0x18 ;  /* 0x0000000406047291 */ /* 0x000fd2000f8ec0ff */
[----:B------:R0:W-:Y:S03]  /*1be0*/  @P1 STS.U8 [UR4], R34 ;  /* 0x00000022ff001988 */ /* 0x0001e60008000004 */
.L_x_5:
[----:B------:R-:W-:Y:S01]  /*1bf0*/  USHF.L.U32 UR4, UR11, 0x15, URZ ;  /* 0x000000150b047899 */ /* 0x000fe200080006ff */
[C---:B------:R-:W-:Y:S01]  /*1c00*/  LOP3.LUT R73, R74.reuse, 0x20, RZ, 0x3c, !PT ;  /* 0x000000204a497812 */ /* 0x040fe200078e3cff */
[----:B------:R-:W-:Y:S01]  /*1c10*/  ULOP3.LUT UR18, UR11, 0x4, URZ, 0xc0, !UPT ;  /* 0x000000040b127892 */ /* 0x000fe2000f8ec0ff */
[----:B-----5:R1:W-:Y:S01]  /*1c20*/  STS.U8 [R74+UR14+0x3000], R71 ;  /* 0x003000474a007988 */ /* 0x0203e2000800000e */
[----:B------:R-:W-:Y:S01]  /*1c30*/  ULOP3.LUT UR6, UR4, 0x600000, URZ, 0xc0, !UPT ;  /* 0x0060000004067892 */ /* 0x000fe2000f8ec0ff */
[----:B------:R-:W-:Y:S01]  /*1c40*/  LOP3.LUT R72, R74, 0x40, RZ, 0x3c, !PT ;  /* 0x000000404a487812 */ /* 0x000fe200078e3cff */
[----:B------:R-:W-:Y:S01]  /*1c50*/  UMOV UR5, 0x1 ;  /* 0x0000000100057882 */ /* 0x000fe20000000000 */
[----:B------:R-:W-:Y:S01]  /*1c60*/  LOP3.LUT P1, RZ, R0, 0xff, RZ, 0xc0, !PT ;  /* 0x000000ff00ff7812 */ /* 0x000fe2000782c0ff */
[----:B------:R-:W-:Y:S01]  /*1c70*/  UIADD3 UR16, UPT, UPT, UR15, UR6, URZ ;  /* 0x000000060f107290 */ /* 0x000fe2000fffe0ff */
[----:B------:R-:W-:Y:S01]  /*1c80*/  STS.U8 [R74+UR14], R5 ;  /* 0x000000054a007988 */ /* 0x000fe2000800000e */
[----:B------:R-:W-:-:S02]  /*1c90*/  UIADD3 UR12, UPT, UPT, UR14, 0xc000, URZ ;  /* 0x0000c0000e0c7890 */ /* 0x000fc4000fffe0ff */
[----:B------:R-:W-:Y:S01]  /*1ca0*/  ULEA UR16, UR18, UR16, 0x4 ;  /* 0x0000001012107291 */ /* 0x000fe2000f8e20ff */
[----:B-1----:R-:W-:Y:S01]  /*1cb0*/  LOP3.LUT R71, R74, 0x60, RZ, 0x3c, !PT ;  /* 0x000000604a477812 */ /* 0x002fe200078e3cff */
[----:B------:R1:W-:Y:S01]  /*1cc0*/  STS.U8 [R74+UR14+0x400], R9 ;  /* 0x000400094a007988 */ /* 0x0003e2000800000e */
[----:B------:R-:W2:Y:S03]  /*1cd0*/  LDCU UR7, c[0x0][0x3c8] ;  /* 0x00007900ff0777ac */ /* 0x000ea60008000800 */
[----:B------:R3:W-:Y:S01]  /*1ce0*/  STS.U8 [R74+UR14+0x800], R13 ;  /* 0x0008000d4a007988 */ /* 0x0007e2000800000e */
[----:B------:R-:W4:Y:S03]  /*1cf0*/  LDCU UR19, c[0x0][0x3f0] ;  /* 0x00007e00ff1377ac */ /* 0x000f260008000800 */
[----:B------:R-:W-:Y:S01]  /*1d00*/  STS.U8 [R74+UR14+0xc00], R17 ;  /* 0x000c00114a007988 */ /* 0x000fe2000800000e */
[----:B------:R-:W-:Y:S01]  /*1d10*/  VOTEU.ALL UP0, P1 ;  /* 0x0000000000ff7886 */ /* 0x000fe20000800000 */
[----:B------:R-:W-:Y:S01]  /*1d20*/  VOTEU.ALL UP1, P1 ;  /* 0x0000000000ff7886 */ /* 0x000fe20000820000 */
[----:B------:R-:W0:Y:S01]  /*1d30*/  LDCU UR4, c[0x0][0x388] ;  /* 0x00007100ff0477ac */ /* 0x000e220008000800 */
[----:B------:R-:W-:Y:S01]  /*1d40*/  STS.U8 [R74+UR14+0x1000], R21 ;  /* 0x001000154a007988 */ /* 0x000fe2000800000e */
[----:B-1----:R-:W-:Y:S01]  /*1d50*/  PRMT R9, RZ, 0x7610, R9 ;  /* 0x00007610ff097816 */ /* 0x002fe20000000009 */
[----:B------:R-:W-:-:S04]  /*1d60*/  @!UP0 UIADD3 UR8, UPT, UPT, -UR5, 0x100000, URZ ;  /* 0x0010000005088890 */ /* 0x000fc8000fffe1ff */
[----:B------:R-:W-:Y:S02]  /*1d70*/  @!UP0 USHF.L.U32 UR9, UR8, 0xb, URZ ;  /* 0x0000000b08098899 */ /* 0x000fe400080006ff */
[----:B------:R-:W-:Y:S01]  /*1d80*/  @!UP0 USHF.L.U32 UR8, UR8, 0x1, URZ ;  /* 0x0000000108088899 */ /* 0x000fe200080006ff */
[----:B------:R-:W-:Y:S01]  /*1d90*/  STS.U8 [R74+UR14+0x1400], R25 ;  /* 0x001400194a007988 */ /* 0x000fe2000800000e */
[----:B---3--:R-:W-:-:S03]  /*1da0*/  PRMT R13, RZ, 0x7610, R13 ;  /* 0x00007610ff0d7816 */ /* 0x008fc6000000000d */
[----:B------:R-:W-:Y:S04]  /*1db0*/  STS.U8 [R74+UR14+0x1800], R29 ;  /* 0x0018001d4a007988 */ /* 0x000fe8000800000e */
[----:B------:R-:W-:Y:S04]  /*1dc0*/  STS.U8 [R74+UR14+0x1c00], R33 ;  /* 0x001c00214a007988 */ /* 0x000fe8000800000e */
[----:B------:R-:W-:Y:S04]  /*1dd0*/  STS.U8 [R74+UR14+0x2000], R37 ;  /* 0x002000254a007988 */ /* 0x000fe8000800000e */
[----:B------:R-:W-:Y:S04]  /*1de0*/  STS.U8 [R74+UR14+0x2400], R41 ;  /* 0x002400294a007988 */ /* 0x000fe8000800000e */
[----:B------:R-:W-:Y:S04]  /*1df0*/  STS.U8 [R74+UR14+0x2800], R45 ;  /* 0x0028002d4a007988 */ /* 0x000fe8000800000e */
[----:B------:R-:W-:Y:S04]  /*1e00*/  STS.U8 [R74+UR14+0x2c00], R65 ;  /* 0x002c00414a007988 */ /* 0x000fe8000800000e */
[----:B------:R-:W-:Y:S04]  /*1e10*/  STS.U8 [R74+UR14+0x3400], R77 ;  /* 0x0034004d4a007988 */ /* 0x000fe8000800000e */
[----:B------:R-:W-:Y:S04]  /*1e20*/  STS.U8 [R74+UR14+0x3800], R81 ;  /* 0x003800514a007988 */ /* 0x000fe8000800000e */
[----:B------:R-:W-:Y:S01]  /*1e30*/  STS.U8 [R74+UR14+0x3c00], R51 ;  /* 0x003c00334a007988 */ /* 0x000fe2000800000e */
[----:B------:R-:W-:Y:S03]  /*1e40*/  STTM.x64 tmem[UR16], RZ ;  /* 0x000000ff000079ed */ /* 0x000fe60008340010 */
[----:B------:R-:W-:Y:S01]  /*1e50*/  STS.U8 [R73+UR14+0x100], R2 ;  /* 0x0001000249007988 */ /* 0x000fe2000800000e */
[----:B--2---:R-:W-:Y:S01]  /*1e60*/  IMAD R5, R69, UR7, RZ ;  /* 0x0000000745057c24 */ /* 0x004fe2000f8e02ff */
[----:B----4-:R-:W-:-:S02]  /*1e70*/  ISETP.LT.AND P2, PT, RZ, UR19, PT ;  /* 0x00000013ff007c0c */ /* 0x010fc4000bf41270 */
        /* <DEDUP_REMOVED lines=43> */
[----:B------:R1:W-:Y:S04]  /*2130*/  STS.U8 [R71+UR14+0x3300], R112 ;  /* 0x0033007047007988 */ /* 0x0003e8000800000e */
[----:B------:R2:W-:Y:S04]  /*2140*/  STS.U8 [R71+UR14+0x3700], R116 ;  /* 0x0037007447007988 */ /* 0x0005e8000800000e */
[----:B------:R2:W-:Y:S01]  /*2150*/  STS.U8 [R71+UR14+0x3b00], R120 ;  /* 0x003b007847007988 */ /* 0x0005e2000800000e */
[----:B-1----:R-:W1:Y:S03]  /*2160*/  LDC.64 R112, c[0x0][0x3c0] ;  /* 0x0000f000ff707b82 */ /* 0x002e660000000a00 */
[----:B------:R2:W-:Y:S01]  /*2170*/  STS.U8 [R71+UR14+0x3f00], R124 ;  /* 0x003f007c47007988 */ /* 0x0005e2000800000e */
[----:B------:R-:W3:Y:S04]  /*2180*/  FENCE.VIEW.ASYNC.T ;  /* 0x00000000000073c6 */ /* 0x000ee80000000200 */
[----:B---3--:R-:W-:Y:S01]  /*2190*/  BAR.SYNC.DEFER_BLOCKING 0x0 ;  /* 0x0000000000007b1d */ /* 0x008fe20000010000 */
[----:B------:R-:W-:-:S02]  /*21a0*/  PRMT R17, RZ, 0x7610, R17 ;  /* 0x00007610ff117816 */ /* 0x000fc40000000011 */
[----:B------:R-:W-:Y:S02]  /*21b0*/  PRMT R21, RZ, 0x7610, R21 ;  /* 0x00007610ff157816 */ /* 0x000fe40000000015 */
[----:B------:R-:W-:Y:S01]  /*21c0*/  PRMT R25, RZ, 0x7610, R25 ;  /* 0x00007610ff197816 */ /* 0x000fe20000000019 */
[----:B------:R-:W3:Y:S02]  /*21d0*/  FENCE.VIEW.ASYNC.S ;  /* 0x00000000000073c6 */ /* 0x000ee40000000000 */
[----:B---3--:R3:W4:Y:S02]  /*21e0*/  @!UP1 SYNCS.EXCH.64 URZ, [UR12], UR8 ;  /* 0x000000080cff95b2 */ /* 0x0087240008000100 */
[----:B----4-:R-:W-:Y:S01]  /*21f0*/  BAR.SYNC.DEFER_BLOCKING 0x0 ;  /* 0x0000000000007b1d */ /* 0x010fe20000010000 */
[----:B-1----:R-:W-:Y:S02]  /*2200*/  IMAD R2, R3, R113, RZ ;  /* 0x0000007103027224 */ /* 0x002fe400078e02ff */
[----:B------:R-:W-:-:S02]  /*2210*/  IMAD R112, R112, UR13, RZ ;  /* 0x0000000d70707c24 */ /* 0x000fc4000f8e02ff */
[----:B------:R-:W-:-:S03]  /*2220*/  IMAD R4, R113, 0x2, R2 ;  /* 0x0000000271047824 */ /* 0x000fc600078e0202 */
[----:B0-----:R-:W-:Y:S01]  /*2230*/  IADD3 R112, PT, PT, R5, UR4, R112 ;  /* 0x0000000405707c10 */ /* 0x001fe2000fffe070 */
[----:B------:R-:W-:Y:S01]  /*2240*/  IMAD R7, R113, 0x2, R4 ;  /* 0x0000000271077824 */ /* 0x000fe200078e0204 */
[----:B------:R-:W-:Y:S02]  /*2250*/  PRMT R29, RZ, 0x7610, R29 ;  /* 0x00007610ff1d7816 */ /* 0x000fe4000000001d */
[----:B------:R-:W-:Y:S01]  /*2260*/  PRMT R33, RZ, 0x7610, R33 ;  /* 0x00007610ff217816 */ /* 0x000fe20000000021 */
[--C-:B------:R-:W-:Y:S01]  /*2270*/  IMAD.IADD R248, R2, 0x1, R112.reuse ;  /* 0x0000000102f87824 */ /* 0x100fe200078e0270 */
[----:B------:R-:W-:Y:S01]  /*2280*/  PRMT R5, RZ, 0x7610, R5 ;  /* 0x00007610ff057816 */ /* 0x000fe20000000005 */
[----:B------:R-:W-:Y:S01]  /*2290*/  IMAD.IADD R244, R7, 0x1, R112 ;  /* 0x0000000107f47824 */ /* 0x000fe200078e0270 */
[----:B------:R-:W-:Y:S01]  /*22a0*/  PRMT R6, RZ, 0x7610, R6 ;  /* 0x00007610ff067816 */ /* 0x000fe20000000006 */
[----:B------:R-:W-:Y:S01]  /*22b0*/  IMAD.IADD R246, R4, 0x1, R112 ;  /* 0x0000000104f67824 */ /* 0x000fe200078e0270 */
[----:B------:R-:W-:-:S02]  /*22c0*/  PRMT R10, RZ, 0x7610, R10 ;  /* 0x00007610ff0a7816 */ /* 0x000fc4000000000a */
[----:B------:R-:W-:Y:S02]  /*22d0*/  PRMT R14, RZ, 0x7610, R14 ;  /* 0x00007610ff0e7816 */ /* 0x000fe4000000000e */
[----:B------:R-:W-:Y:S02]  /*22e0*/  PRMT R18, RZ, 0x7610, R18 ;  /* 0x00007610ff127816 */ /* 0x000fe40000000012 */
[----:B------:R-:W-:Y:S01]  /*22f0*/  PRMT R22, RZ, 0x7610, R22 ;  /* 0x00007610ff167816 */ /* 0x000fe20000000016 */
[----:B------:R-:W4:Y:S01]  /*2300*/  @P2 LDG.E.U8 R9, desc[UR32][R240.64] ;  /* 0x00000020f0092981 */ /* 0x000f22000c1e1100 */
[----:B------:R-:W-:Y:S02]  /*2310*/  PRMT R26, RZ, 0x7610, R26 ;  /* 0x00007610ff1a7816 */ /* 0x000fe4000000001a */
[----:B------:R-:W-:Y:S01]  /*2320*/  PRMT R30, RZ, 0x7610, R30 ;  /* 0x00007610ff1e7816 */ /* 0x000fe2000000001e */
[----:B------:R-:W2:Y:S01]  /*2330*/  @P2 LDG.E.U8 R13, desc[UR32][R232.64] ;  /* 0x00000020e80d2981 */ /* 0x000ea2000c1e1100 */
[----:B------:R-:W-:-:S02]  /*2340*/  PRMT R2, RZ, 0x7610, R2 ;  /* 0x00007610ff027816 */ /* 0x000fc40000000002 */
[----:B------:R-:W-:Y:S01]  /*2350*/  PRMT R11, RZ, 0x7610, R11 ;  /* 0x00007610ff0b7816 */ /* 0x000fe2000000000b */
[----:B------:R-:W2:Y:S01]  /*2360*/  @P2 LDG.E.U8 R17, desc[UR32][R224.64] ;  /* 0x00000020e0112981 */ /* 0x000ea2000c1e1100 */
[----:B------:R-:W-:Y:S02]  /*2370*/  PRMT R15, RZ, 0x7610, R15 ;  /* 0x00007610ff0f7816 */ /* 0x000fe4000000000f */
[----:B------:R-:W-:Y:S01]  /*2380*/  PRMT R19, RZ, 0x7610, R19 ;  /* 0x00007610ff137816 */ /* 0x000fe20000000013 */
[----:B------:R-:W2:Y:S01]  /*2390*/  @P2 LDG.E.U8 R21, desc[UR32][R216.64] ;  /* 0x00000020d8152981 */ /* 0x000ea2000c1e1100 */
        /* <DEDUP_REMOVED lines=18> */
[----:B------:R-:W-:-:S03]  /*24c0*/  PRMT R32, RZ, 0x7610, R32 ;  /* 0x00007610ff207816 */ /* 0x000fc60000000020 */
[----:B------:R-:W2:Y:S04]  /*24d0*/  @P2 LDG.E.U8 R14, desc[UR32][R222.64] ;  /* 0x00000020de0e2981 */ /* 0x000ea8000c1e1100 */
        /* <DEDUP_REMOVED lines=20> */
[----:B------:R-:W2:Y:S01]  /*2620*/  @P2 LDG.E.U8 R32, desc[UR32][R150.64] ;  /* 0x0000002096202981 */ /* 0x000ea2000c1e1100 */
[----:B---3--:R-:W-:-:S04]  /*2630*/  @!UP0 UIADD3 UR8, UPT, UPT, -UR5, 0x100000, URZ ;  /* 0x0010000005088890 */ /* 0x008fc8000fffe1ff */
[----:B------:R-:W-:Y:S02]  /*2640*/  @!UP0 USHF.L.U32 UR9, UR8, 0xb, URZ ;  /* 0x0000000b08098899 */ /* 0x000fe400080006ff */
[----:B------:R-:W-:Y:S01]  /*2650*/  @!UP0 USHF.L.U32 UR8, UR8, 0x1, URZ ;  /* 0x0000000108088899 */ /* 0x000fe200080006ff */
[----:B------:R-:W-:Y:S01]  /*2660*/  VOTEU.ALL UP1, P1 ;  /* 0x0000000000ff7886 */ /* 0x000fe20000820000 */
[----:B------:R-:W-:-:S04]  /*2670*/  @!UP0 UIADD3 UR4, UPT, UPT, -UR5, 0x100000, URZ ;  /* 0x0010000005048890 */ /* 0x000fc8000fffe1ff */
[----:B------:R-:W-:Y:S02]  /*2680*/  @!UP0 USHF.L.U32 UR5, UR4, 0xb, URZ ;  /* 0x0000000b04058899 */ /* 0x000fe400080006ff */
[----:B------:R-:W-:Y:S01]  /*2690*/  @!UP0 USHF.L.U32 UR4, UR4, 0x1, URZ ;  /* 0x0000000104048899 */ /* 0x000fe200080006ff */
[----:B------:R-:W-:Y:S01]  /*26a0*/  ISETP.EQ.U32.AND P3, PT, RZ, UR11, P2 ;  /* 0x0000000bff007c0c */ /* 0x000fe20009762070 */
[----:B------:R-:W-:-:S04]  /*26b0*/  UIADD3 UR17, UPT, UPT, UR15, 0x80, URZ ;  /* 0x000000800f117890 */ /* 0x000fc8000fffe0ff */
[----:B------:R-:W-:Y:S01]  /*26c0*/  UIADD3 UR6, UPT, UPT, UR6, UR17, URZ ;  /* 0x0000001106067290 */ /* 0x000fe2000fffe0ff */
[----:B------:R0:W1:Y:S01]  /*26d0*/  @!UP1 SYNCS.EXCH.64 URZ, [UR14+0xc008], UR8 ;  /* 0x00c008080eff95b2 */ /* 0x0000620008000100 */
[----:B------:R-:W-:Y:S02]  /*26e0*/  VOTEU.ALL UP1, P1 ;  /* 0x0000000000ff7886 */ /* 0x000fe40000820000 */
[----:B------:R-:W-:Y:S02]  /*26f0*/  ULEA UR18, UR18, UR6, 0x12 ;  /* 0x0000000612127291 */ /* 0x000fe4000f8e90ff */
[----:B------:R-:W-:Y:S02]  /*2700*/  UIADD3 UR10, UPT, UPT, UR14, 0x8000, URZ ;  /* 0x000080000e0a7890 */ /* 0x000fe4000fffe0ff */
[----:B----4-:R0:W-:Y:S04]  /*2710*/  STS.U8 [R74+UR14+0x6400], R9 ;  /* 0x006400094a007988 */ /* 0x0101e8000800000e */
[----:B--2---:R0:W-:Y:S04]  /*2720*/  STS.U8 [R74+UR14+0x6800], R13 ;  /* 0x0068000d4a007988 */ /* 0x0041e8000800000e */
[----:B------:R0:W-:Y:S04]  /*2730*/  STS.U8 [R74+UR14+0x6c00], R17 ;  /* 0x006c00114a007988 */ /* 0x0001e8000800000e */
        /* <DEDUP_REMOVED lines=28> */
[----:B------:R0:W-:Y:S01]  /*2900*/  STS.U8 [R71+UR14+0x7f00], R32 ;  /* 0x007f002047007988 */ /* 0x0001e2000800000e */
[----:B-1----:R1:W-:Y:S06]  /*2910*/  MEMBAR.ALL.CTA ;  /* 0x0000000000007992 */ /* 0x0023ec0000008000 */
[----:B-1----:R-:W-:Y:S04]  /*2920*/  FENCE.VIEW.ASYNC.S ;  /* 0x00000000000073c6 */ /* 0x002fe80000000000 */
[----:B------:R-:W1:Y:S02]  /*2930*/  FENCE.VIEW.ASYNC.S ;  /* 0x00000000000073c6 */ /* 0x000e640000000000 */
[----:B-1----:R0:W1:Y:S02]  /*2940*/  @!UP1 SYNCS.EXCH.64 URZ, [UR14+0x8000], UR4 ;  /* 0x008000040eff95b2 */ /* 0x0020640008000100 */
[----:B-1----:R-:W-:Y:S06]  /*2950*/  BAR.SYNC.DEFER_BLOCKING 0x0 ;  /* 0x0000000000007b1d */ /* 0x002fec0000010000 */
[----:B0-----:R-:W-:Y:S05]  /*2960*/  @!P3 BRA `(.L_x_6) ;  /* 0x000000000084b947 */ /* 0x001fea0003800000 */
[----:B------:R-:W-:Y:S02]  /*2970*/  UIADD3 UR4, UPT, UPT, UR14, 0x6000, URZ ;  /* 0x000060000e047890 */ /* 0x000fe4000fffe0ff */
[----:B------:R-:W-:Y:S02]  /*2980*/  USHF.R.U32.HI UR6, URZ, 0x4, UR14 ;  /* 0x00000004ff067899 */ /* 0x000fe4000801160e */
[----:B------:R-:W-:Y:S02]  /*2990*/  USHF.R.U32.HI UR4, URZ, 0x4, UR4 ;  /* 0x00000004ff047899 */ /* 0x000fe40008011604 */
[----:B------:R-:W-:Y:S02]  /*29a0*/  USGXT.U32 UR6, UR6, 0xe ;  /* 0x0000000e0606789a */ /* 0x000fe40008000000 */
[----:B------:R-:W-:Y:S02]  /*29b0*/  USGXT.U32 UR8, UR4, 0xe ;  /* 0x0000000e0408789a */ /* 0x000fe40008000000 */
[----:B------:R-:W-:-:S02]  /*29c0*/  UIADD3 UR30, UP1, UPT, UR6, 0x100, URZ ;  /* 0x00000100061e7890 */ /* 0x000fc4000ff3e0ff */
[----:B------:R-:W-:Y:S01]  /*29d0*/  UIADD3 UR28, UP2, UPT, UR8, 0x2, URZ ;  /* 0x00000002081c7890 */ /* 0x000fe2000ff5e0ff */
[----:B------:R-:W-:Y:S01]  /*29e0*/  UMOV UR4, URZ ;  /* 0x000000ff00047c82 */ /* 0x000fe20008000000 */
[----:B------:R-:W-:Y:S01]  /*29f0*/  UMOV UR34, 0x0 ;  /* 0x0000000000227882 */ /* 0x000fe20000000000 */
[----:B------:R-:W-:Y:S02]  /*2a00*/  UIADD3.X UR31, UPT, UPT, UR4, 0x40004040, URZ, UP1, !UPT ;  /* 0x40004040041f7890 */ /* 0x000fe40008ffe4ff */
[----:B------:R-:W-:Y:S02]  /*2a10*/  UIADD3.X UR29, UPT, UPT, UR4, 0x40004040, URZ, UP2, !UPT ;  /* 0x40004040041d7890 */ /* 0x000fe400097fe4ff */
[----:B------:R-:W-:Y:S02]  /*2a20*/  UIADD3.64 UR20, UPT, UPT, UR30, 0x100, URZ ;  /* 0x000001001e147897 */ /* 0x000fe4000fffe0ff */
[----:B------:R-:W-:Y:S02]  /*2a30*/  UIADD3.64 UR22, UPT, UPT, UR28, 0x2, URZ ;  /* 0x000000021c167897 */ /* 0x000fe4000fffe0ff */
[----:B------:R-:W-:-:S02]  /*2a40*/  UIADD3.64 UR24, UPT, UPT, UR30, 0x200, URZ ;  /* 0x000002001e187897 */ /* 0x000fc4000fffe0ff */
[----:B------:R-:W-:Y:S01]  /*2a50*/  UIADD3.64 UR26, UPT, UPT, UR28, 0x4, URZ ;  /* 0x000000041c1a7897 */ /* 0x000fe2000fffe0ff */
[----:B------:R-:W-:Y:S01]  /*2a60*/  UMOV UR35, 0x8108010 ;  /* 0x0810801000237882 */ /* 0x000fe20000000000 */
[----:B------:R-:W-:Y:S01]  /*2a70*/  UMOV UR7, 0x40004040 ;  /* 0x4000404000077882 */ /* 0x000fe20000000000 */
[----:B------:R-:W-:Y:S01]  /*2a80*/  UMOV UR9, 0x40004040 ;  /* 0x4000404000097882 */ /* 0x000fe20000000000 */
[----:B------:R-:W-:Y:S01]  /*2a90*/  UMOV UR36, 0x0 ;  /* 0x0000000000247882 */ /* 0x000fe20000000000 */
[----:B------:R-:W-:Y:S01]  /*2aa0*/  UMOV UR37, 0x8108010 ;  /* 0x0810801000257882 */ /* 0x000fe20000000000 */
[----:B------:R-:W-:Y:S01]  /*2ab0*/  UMOV UR38, 0x0 ;  /* 0x0000000000267882 */ /* 0x000fe20000000000 */
[----:B------:R-:W-:Y:S01]  /*2ac0*/  UMOV UR39, 0x8108010 ;  /* 0x0810801000277882 */ /* 0x000fe20000000000 */
[----:B------:R-:W-:Y:S01]  /*2ad0*/  UMOV UR4, UR10 ;  /* 0x0000000a00047c82 */ /* 0x000fe20008000000 */
[----:B------:R-:W-:Y:S01]  /*2ae0*/  UMOV UR5, URZ ;  /* 0x000000ff00057c82 */ /* 0x000fe20008000000 */
[----:B------:R0:W-:Y:S01]  /*2af0*/  UTCQMMA gdesc[UR6], gdesc[UR8], tmem[UR17], tmem[UR34], idesc[UR35], !UPT ;  /* 0x00ff2208060075ea */ /* 0x0001e2000f800311 */
[----:B------:R-:W-:Y:S01]  /*2b00*/  UMOV UR40, 0x0 ;  /* 0x0000000000287882 */ /* 0x000fe20000000000 */
[----:B------:R-:W-:Y:S01]  /*2b10*/  UMOV UR41, 0x8108010 ;  /* 0x0810801000297882 */ /* 0x000fe20000000000 */
[----:B------:R0:W-:Y:S01]  /*2b20*/  UTCQMMA gdesc[UR30], gdesc[UR28], tmem[UR17], tmem[UR36], idesc[UR37], UPT ;  /* 0x00ff241c1e0075ea */ /* 0x0001e2000b800311 */
[----:B------:R-:W-:Y:S01]  /*2b30*/  UMOV UR4, UR4 ;  /* 0x0000000400047c82 */ /* 0x000fe20008000000 */
[----:B------:R0:W-:Y:S01]  /*2b40*/  UTCQMMA gdesc[UR20], gdesc[UR22], tmem[UR17], tmem[UR38], idesc[UR39], UPT ;  /* 0x00ff2616140075ea */ /* 0x0001e2000b800311 */
[----:B------:R0:W-:Y:S01]  /*2b50*/  UTCQMMA gdesc[UR24], gdesc[UR26], tmem[UR17], tmem[UR40], idesc[UR41], UPT ;  /* 0x00ff281a180075ea */ /* 0x0001e2000b800311 */
[----:B------:R0:W-:Y:S01]  /*2b60*/  UTCBAR [UR4], URZ ;  /* 0x000000ff040073e9 */ /* 0x0001e200080000ff */
[----:B------:R-:W-:Y:S01]  /*2b70*/  NOP ;  /* 0x0000000000007918 */ /* 0x000fe20000000000 */
.L_x_6:
[----:B------:R-:W-:Y:S05]  /*2b80*/  @!P2 BRA `(.L_x_7) ;  /* 0x000000000008a947 */ /* 0x000fea0003800000 */
[----:B------:R-:W1:Y:S02]  /*2b90*/  SYNCS.PHASECHK.TRANS64.TRYWAIT P4, [UR14+0x8000], RZ ;  /* 0x008000ffff0075a7 */ /* 0x000e64000808110e */
[----:B-1----:R-:W-:Y:S05]  /*2ba0*/  @!P4 BRA `(.L_x_8) ;  /* 0x0000007c00e8c947 */ /* 0x002fea0003800000 */
.L_x_7:
[----:B------:R-:W-:Y:S01]  /*2bb0*/  BAR.SYNC.DEFER_BLOCKING 0x0 ;  /* 0x0000000000007b1d */ /* 0x000fe20000010000 */
[--C-:B------:R-:W-:Y:S02]  /*2bc0*/  SHF.R.U32.HI R75, RZ, 0x6, R0.reuse ;  /* 0x00000006ff4b7819 */ /* 0x100fe40000011600 */
[----:B------:R-:W-:Y:S02]  /*2bd0*/  SHF.R.U32.HI R41, RZ, 0x1, R0 ;  /* 0x00000001ff297819 */ /* 0x000fe40000011600 */
[----:B------:R-:W-:Y:S01]  /*2be0*/  SGXT.U32 R75, R75, 0x2 ;  /* 0x000000024b4b781a */ /* 0x000fe20000000000 */
[----:B0-----:R-:W0:Y:S02]  /*2bf0*/  LDCU UR6, c[0x0][0x3a8] ;  /* 0x00007500ff0677ac */ /* 0x001e240008000800 */
[----:B------:R-:W1:Y:S01]  /*2c00*/  LDC R66, c[0x0][0x3d8] ;  /* 0x0000f600ff427b82 */ /* 0x000e620000000800 */
[----:B------:R-:W-:Y:S01]  /*2c10*/  LDTM.16dp32bit_t0_t15.x32 R4, tmem[UR18] ;  /* 0x00000012000479ee */ /* 0x000fe20008a80000 */
[----:B------:R-:W0:Y:S01]  /*2c20*/  LDTM.16dp32bit_t16_t31.x32 R4, tmem[UR18+0x20] ;  /* 0x00002012000479ee */ /* 0x000e220008aa0000 */
[----:B------:R-:W2:Y:S01]  /*2c30*/  LDCU.64 UR4, c[0x0][0x3d0] ;  /* 0x00007a00ff0477ac */ /* 0x000ea20008000a00 */
[----:B------:R-:W3:Y:S04]  /*2c40*/  LDCU.64 UR22, c[0x0][0x3d0] ;  /* 0x00007a00ff1677ac */ /* 0x000ee80008000a00 */
[----:B------:R-:W4:Y:S01]  /*2c50*/  LDC.64 R78, c[0x0][0x390] ;  /* 0x0000e400ff4e7b82 */ /* 0x000f220000000a00 */
[----:B------:R-:W-:-:S07]  /*2c60*/  LEA.HI R50, R0, 0xc, RZ, 0x1a ;  /* 0x0000000c00327811 */ /* 0x000fce00078fd0ff */
[----:B------:R-:W5:Y:S01]  /*2c70*/  LDC R111, c[0x0][0x390] ;  /* 0x0000e400ff6f7b82 */ /* 0x000f620000000800 */
[----:B--2---:R-:W-:Y:S01]  /*2c80*/  UIMAD UR4, UR13, UR4, URZ ;  /* 0x000000040d0472a4 */ /* 0x004fe2000f8e02ff */
[----:B-1----:R-:W-:Y:S02]  /*2c90*/  IMAD R75, R75, R66, RZ ;  /* 0x000000424b4b7224 */ /* 0x002fe400078e02ff */
[----:B0-----:R-:W-:Y:S01]  /*2ca0*/  FMUL R2, R4, UR6 ;  /* 0x0000000604027c20 */ /* 0x001fe20008400000 */
[----:B------:R-:W-:Y:S01]  /*2cb0*/  FMUL R37, R5, UR6 ;  /* 0x0000000605257c20 */ /* 0x000fe20008400000 */
[----:B------:R-:W-:Y:S01]  /*2cc0*/  FMUL R36, R6, UR6 ;  /* 0x0000000606247c20 */ /* 0x000fe20008400000 */
[----:B------:R-:W-:Y:S01]  /*2cd0*/  FMUL R38, R7, UR6 ;  /* 0x0000000607267c20 */ /* 0x000fe20008400000 */
[----:B------:R-:W-:Y:S01]  /*2ce0*/  FMUL R39, R8, UR6 ;  /* 0x0000000608277c20 */ /* 0x000fe20008400000 */
[----:B------:R-:W-:Y:S01]  /*2cf0*/  LEA.HI R52, R0, 0x1c, RZ, 0x1a ;  /* 0x0000001c00347811 */ /* 0x000fe200078fd0ff */
[----:B------:R-:W0:Y:S01]  /*2d00*/  @!P1 SYNCS.CCTL.IV [UR14+0x8000] ;  /* 0x00800000ff0099b1 */ /* 0x000e22000800000e */
[----:B------:R-:W-:Y:S01]  /*2d10*/  FMNMX3 R36, R2, R37, R36, !PT ;  /* 0x0000002502247276 */ /* 0x000fe20007800024 */
[----:B------:R-:W-:Y:S01]  /*2d20*/  FMUL R2, R9, UR6 ;  /* 0x0000000609027c20 */ /* 0x000fe20008400000 */
[----:B------:R-:W-:Y:S01]  /*2d30*/  FMUL R37, R10, UR6 ;  /* 0x000000060a257c20 */ /* 0x000fe20008400000 */
[----:B------:R-:W-:Y:S01]  /*2d40*/  LEA.HI R54, R0, 0x2c, RZ, 0x1a ;  /* 0x0000002c00367811 */ /* 0x000fe200078fd0ff */
[----:B------:R-:W-:Y:S01]  /*2d50*/  NOP ;  /* 0x0000000000007918 */ /* 0x000fe20000000000 */
[----:B------:R-:W-:Y:S01]  /*2d60*/  FMNMX3 R38, R36, R38, R39, !PT ;  /* 0x0000002624267276 */ /* 0x000fe20007800027 */
[----:B------:R-:W-:Y:S01]  /*2d70*/  FMUL R36, R11, UR6 ;  /* 0x000000060b247c20 */ /* 0x000fe20008400000 */
[----:B------:R-:W-:-:S02]  /*2d80*/  FMUL R39, R12, UR6 ;  /* 0x000000060c277c20 */ /* 0x000fc40008400000 */
[----:B------:R-:W-:Y:S01]  /*2d90*/  FMNMX3 R38, R38, R2, R37, !PT ;  /* 0x0000000226267276 */ /* 0x000fe20007800025 */
[----:B------:R-:W-:Y:S01]  /*2da0*/  FMUL R2, R13, UR6 ;  /* 0x000000060d027c20 */ /* 0x000fe20008400000 */
[----:B------:R-:W-:Y:S02]  /*2db0*/  FMUL R37, R14, UR6 ;  /* 0x000000060e257c20 */ /* 0x000fe40008400000 */
[----:B------:R-:W-:Y:S01]  /*2dc0*/  FMNMX3 R38, R38, R36, R39, !PT ;  /* 0x0000002426267276 */ /* 0x000fe20007800027 */
[----:B------:R-:W-:Y:S01]  /*2dd0*/  FMUL R36, R15, UR6 ;  /* 0x000000060f247c20 */ /* 0x000fe20008400000 */
[----:B------:R-:W-:Y:S02]  /*2de0*/  FMUL R39, R16, UR6 ;  /* 0x0000000610277c20 */ /* 0x000fe40008400000 */
        /* <DEDUP_REMOVED lines=28> */
[----:B------:R-:W-:-:S03]  /*2fb0*/  FMUL R36, R35, UR6 ;  /* 0x0000000623247c20 */ /* 0x000fc60008400000 */
[----:B------:R-:W-:Y:S02]  /*2fc0*/  FMNMX3 R37, R38, R2, R37, !PT ;  /* 0x0000000226257276 */ /* 0x000fe40007800025 */
[----:B------:R-:W-:Y:S02]  /*2fd0*/  SHF.R.U32.HI R38, RZ, 0x2, R0 ;  /* 0x00000002ff267819 */ /* 0x000fe40000011600 */
[----:B------:R-:W-:Y:S02]  /*2fe0*/  FMNMX R36, R36, R37, !PT ;  /* 0x0000002524247209 */ /* 0x000fe40007800000 */
[----:B------:R-:W-:-:S03]  /*2ff0*/  LOP3.LUT R2, R0, 0x3f, RZ, 0xc0, !PT ;  /* 0x0000003f00027812 */ /* 0x000fc600078ec0ff */
[----:B------:R-:W1:Y:S02]  /*3000*/  SHFL.BFLY PT, R39, R36, 0x10, 0x1f ;  /* 0x0e001f0024277f89 */ /* 0x000e6400000e0000 */
[----:B------:R-:W-:Y:S01]  /*3010*/  IMAD R37, R2, UR5, RZ ;  /* 0x0000000502257c24 */ /* 0x000fe2000f8e02ff */
[----:B------:R-:W-:-:S04]  /*3020*/  USHF.R.S32.HI UR5, URZ, 0x1f, UR4 ;  /* 0x0000001fff057899 */ /* 0x000fc80008011404 */
[----:B----4-:R-:W-:Y:S01]  /*3030*/  IADD3 R78, P4, P5, R37, UR4, R78 ;  /* 0x00000004254e7c10 */ /* 0x010fe2000fd9e04e */
[----:B------:R-:W2:Y:S01]  /*3040*/  LDCU UR4, c[0x0][0x3d8] ;  /* 0x00007b00ff0477ac */ /* 0x000ea20008000800 */
[----:B------:R-:W-:Y:S01]  /*3050*/  SHF.R.S32.HI R64, RZ, 0x1f, R37 ;  /* 0x0000001fff407819 */ /* 0x000fe20000011425 */
[----:B------:R-:W-:-:S03]  /*3060*/  IMAD R37, R66, 0x4, R75 ;  /* 0x0000000442257824 */ /* 0x000fc600078e024b */
[----:B------:R-:W-:Y:S02]  /*3070*/  IADD3.X R64, PT, PT, R64, UR5, R79, P4, P5 ;  /* 0x0000000540407c10 */ /* 0x000fe4000a7ea44f */
[----:B------:R-:W-:-:S04]  /*3080*/  IADD3 R142, P4, PT, R37, R78, RZ ;  /* 0x0000004e258e7210 */ /* 0x000fc80007f9e0ff */
[----:B------:R-:W-:Y:S02]  /*3090*/  LEA.HI.X.SX32 R143, R37, R64, 0x1, P4 ;  /* 0x00000040258f7211 */ /* 0x000fe400020f0eff */
[----:B-1----:R-:W-:Y:S02]  /*30a0*/  FMNMX3 R112, R36, -INF , R39, !PT ;  /* 0xff80000024707876 */ /* 0x002fe40007800027 */
[----:B------:R-:W-:Y:S01]  /*30b0*/  LOP3.LUT R39, R38, 0x38, RZ, 0xc0, !PT ;  /* 0x0000003826277812 */ /* 0x000fe200078ec0ff */
[----:B------:R-:W-:Y:S01]  /*30c0*/  IMAD R79, R50, R66, RZ ;  /* 0x00000042324f7224 */ /* 0x000fe200078e02ff */
[----:B------:R-:W-:Y:S01]  /*30d0*/  LEA.HI R56, R0, 0x3c, RZ, 0x1a ;  /* 0x0000003c00387811 */ /* 0x000fe200078fd0ff */
[----:B------:R-:W-:Y:S01]  /*30e0*/  FADD R2, -R112, -INF ;  /* 0xff80000070027421 */ /* 0x000fe20000000100 */
[--C-:B------:R-:W-:Y:S02]  /*30f0*/  LOP3.LUT R39, R39, 0x1f, R0.reuse, 0xf8, !PT ;  /* 0x0000001f27277812 */ /* 0x100fe400078ef800 */
[----:B------:R-:W-:Y:S01]  /*3100*/  LEA.HI R58, R0, 0x4c, RZ, 0x1a ;  /* 0x0000004c003a7811 */ /* 0x000fe200078fd0ff */
[----:B------:R-:W-:Y:S01]  /*3110*/  FMUL R77, R2, 1.4426950216293334961 ;  /* 0x3fb8aa3b024d7820 */ /* 0x000fe20000400000 */
[C---:B------:R-:W-:Y:S01]  /*3120*/  LEA.HI R60, R0.reuse, 0x5c, RZ, 0x1a ;  /* 0x0000005c003c7811 */ /* 0x040fe200078fd0ff */
[----:B------:R-:W-:Y:S01]  /*3130*/  IMAD.SHL.U32 R70, R39, 0x10, RZ ;  /* 0x0000001027467824 */ /* 0x000fe200078e00ff */
[----:B------:R-:W-:Y:S01]  /*3140*/  LEA.HI R62, R0, 0x6c, RZ, 0x1a ;  /* 0x0000006c003e7811 */ /* 0x000fe200078fd0ff */
[----:B------:R-:W-:Y:S01]  /*3150*/  IMAD R39, R66, 0x4, R37 ;  /* 0x0000000442277824 */ /* 0x000fe200078e0225 */
[----:B------:R-:W-:Y:S01]  /*3160*/  SHF.R.U32.HI R76, RZ, 0x6, R0 ;  /* 0x00000006ff4c7819 */ /* 0x000fe20000011600 */
[----:B------:R-:W0:Y:S01]  /*3170*/  MUFU.EX2 R77, R77 ;  /* 0x0000004d004d7308 */ /* 0x000e220000000800 */
[----:B------:R-:W-:-:S02]  /*3180*/  LOP3.LUT R2, R70, 0x1b0, RZ, 0xc0, !PT ;  /* 0x000001b046027812 */ /* 0x000fc400078ec0ff */
[C---:B------:R-:W-:Y:S02]  /*3190*/  IADD3 R140, P4, PT, R39.reuse, R78, RZ ;  /* 0x0000004e278c7210 */ /* 0x040fe40007f9e0ff */
[----:B------:R-:W-:Y:S01]  /*31a0*/  LOP3.LUT R2, R2, 0x40, R41, 0xf8, !PT ;  /* 0x0000004002027812 */ /* 0x000fe200078ef829 */
[----:B------:R-:W-:Y:S01]  /*31b0*/  IMAD R41, R66, 0x8, R39 ;  /* 0x0000000842297824 */ /* 0x000fe200078e0227 */
[----:B------:R-:W-:Y:S01]  /*31c0*/  LEA.HI.X.SX32 R141, R39, R64, 0x1, P4 ;  /* 0x00000040278d7211 */ /* 0x000fe200020f0eff */
[----:B------:R-:W-:Y:S01]  /*31d0*/  IMAD R83, R52, R66, RZ ;  /* 0x0000004234537224 */ /* 0x000fe200078e02ff */
[----:B---3--:R-:W-:Y:S01]  /*31e0*/  UIMAD UR22, UR13, UR22, URZ ;  /* 0x000000160d1672a4 */ /* 0x008fe2000f8e02ff */
[----:B------:R-:W-:Y:S01]  /*31f0*/  IMAD R43, R66, 0x4, R41 ;  /* 0x00000004422b7824 */ /* 0x000fe200078e0229 */
[C---:B------:R-:W-:Y:S01]  /*3200*/  IADD3 R136, P4, PT, R41.reuse, R78, RZ ;  /* 0x0000004e29887210 */ /* 0x040fe20007f9e0ff */
[----:B------:R-:W-:Y:S01]  /*3210*/  VIADD R2, R2, UR14 ;  /* 0x0000000e02027c36 */ /* 0x000fe20008000000 */
[----:B------:R-:W-:Y:S01]  /*3220*/  PRMT R36, RZ, 0x7610, R36 ;  /* 0x00007610ff247816 */ /* 0x000fe20000000024 */
[----:B------:R-:W-:Y:S01]  /*3230*/  IMAD R45, R66, 0x4, R43 ;  /* 0x00000004422d7824 */ /* 0x000fe200078e022b */
[----:B------:R-:W-:-:S02]  /*3240*/  LEA.HI.X.SX32 R137, R41, R64, 0x1, P4 ;  /* 0x0000004029897211 */ /* 0x000fc400020f0eff */
[C---:B------:R-:W-:Y:S01]  /*3250*/  IADD3 R134, P4, PT, R43.reuse, R78, RZ ;  /* 0x0000004e2b867210 */ /* 0x040fe20007f9e0ff */
[----:B0-----:R-:W-:Y:S03]  /*3260*/  STSM.16.M88 [R2+0x6000], R77 ;  /* 0x0060004d02007844 */ /* 0x001fe60000000000 */
[----:B------:R-:W-:Y:S01]  /*3270*/  LEA.HI.X.SX32 R135, R43, R64, 0x1, P4 ;  /* 0x000000402b877211 */ /* 0x000fe200020f0eff */
[C---:B------:R-:W-:Y:S01]  /*3280*/  IMAD R43, R66.reuse, 0x8, R45 ;  /* 0x00000008422b7824 */ /* 0x040fe200078e022d */
[C---:B------:R-:W-:Y:S01]  /*3290*/  IADD3 R132, P4, PT, R45.reuse, R78, RZ ;  /* 0x0000004e2d847210 */ /* 0x040fe20007f9e0ff */
[----:B------:R-:W-:Y:S03]  /*32a0*/  BAR.SYNC.DEFER_BLOCKING 0x0 ;  /* 0x0000000000007b1d */ /* 0x000fe60000010000 */
[----:B------:R-:W-:Y:S01]  /*32b0*/  LEA.HI.X.SX32 R133, R45, R64, 0x1, P4 ;  /* 0x000000402d857211 */ /* 0x000fe200020f0eff */
[----:B------:R-:W-:Y:S01]  /*32c0*/  IMAD R45, R66, 0x4, R43 ;  /* 0x00000004422d7824 */ /* 0x000fe200078e022b */
[----:B------:R-:W-:-:S03]  /*32d0*/  IADD3 R128, P4, PT, R43, R78, RZ ;  /* 0x0000004e2b807210 */ /* 0x000fc60007f9e0ff */
[C---:B------:R-:W-:Y:S01]  /*32e0*/  IMAD R47, R66.reuse, 0x4, R45 ;  /* 0x00000004422f7824 */ /* 0x040fe200078e022d */
[----:B------:R-:W-:Y:S02]  /*32f0*/  LEA.HI.X.SX32 R129, R43, R64, 0x1, P4 ;  /* 0x000000402b817211 */ /* 0x000fe400020f0eff */
[----:B------:R-:W-:Y:S01]  /*3300*/  IADD3 R126, P4, PT, R45, R78, RZ ;  /* 0x0000004e2d7e7210 */ /* 0x000fe20007f9e0ff */
[----:B------:R-:W-:-:S03]  /*3310*/  IMAD R49, R66, 0x8, R47 ;  /* 0x0000000842317824 */ /* 0x000fc600078e022f */
[----:B------:R-:W-:Y:S02]  /*3320*/  LEA.HI.X.SX32 R127, R45, R64, 0x1, P4 ;  /* 0x000000402d7f7211 */ /* 0x000fe400020f0eff */
[----:B------:R-:W-:Y:S01]  /*3330*/  IADD3 R124, P4, PT, R47, R78, RZ ;  /* 0x0000004e2f7c7210 */ /* 0x000fe20007f9e0ff */
[----:B------:R-:W-:-:S03]  /*3340*/  IMAD R51, R66, 0x4, R49 ;  /* 0x0000000442337824 */ /* 0x000fc600078e0231 */
[----:B------:R-:W-:Y:S02]  /*3350*/  LEA.HI.X.SX32 R125, R47, R64, 0x1, P4 ;  /* 0x000000402f7d7211 */ /* 0x000fe400020f0eff */
[C---:B------:R-:W-:Y:S01]  /*3360*/  IADD3 R120, P4, PT, R49.reuse, R78, RZ ;  /* 0x0000004e31787210 */ /* 0x040fe20007f9e0ff */
[----:B------:R-:W-:Y:S01]  /*3370*/  IMAD R53, R66, 0x4, R51 ;  /* 0x0000000442357824 */ /* 0x000fe200078e0233 */
[----:B------:R-:W-:Y:S01]  /*3380*/  LOP3.LUT R50, R0, 0x3f, RZ, 0xc0, !PT ;  /* 0x0000003f00327812 */ /* 0x000fe200078ec0ff */
[----:B------:R-:W-:Y:S01]  /*3390*/  IMAD R87, R54, R66, RZ ;  /* 0x0000004236577224 */ /* 0x000fe200078e02ff */
[----:B------:R-:W-:Y:S01]  /*33a0*/  LEA.HI.X.SX32 R121, R49, R64, 0x1, P4 ;  /* 0x0000004031797211 */ /* 0x000fe200020f0eff */
[----:B------:R-:W-:Y:S01]  /*33b0*/  IMAD R95, R56, R66, RZ ;  /* 0x00000042385f7224 */ /* 0x000fe200078e02ff */
[C---:B------:R-:W-:Y:S01]  /*33c0*/  IADD3 R118, P4, PT, R51.reuse, R78, RZ ;  /* 0x0000004e33767210 */ /* 0x040fe20007f9e0ff */
[-C--:B------:R-:W-:Y:S01]  /*33d0*/  IMAD R103, R58, R66.reuse, RZ ;  /* 0x000000423a677224 */ /* 0x080fe200078e02ff */
[----:B------:R-:W-:Y:S01]  /*33e0*/  LEA.HI R52, R0, 0x6c, RZ, 0x1a ;  /* 0x0000006c00347811 */ /* 0x000fe200078fd0ff */
[----:B------:R-:W-:Y:S01]  /*33f0*/  IMAD R115, R60, R66, RZ ;  /* 0x000000423c737224 */ /* 0x000fe200078e02ff */
[----:B------:R-:W-:Y:S01]  /*3400*/  LEA.HI.X.SX32 R119, R51, R64, 0x1, P4 ;  /* 0x0000004033777211 */ /* 0x000fe200020f0eff */
[----:B------:R-:W-:Y:S01]  /*3410*/  IMAD R51, R66, 0x8, R53 ;  /* 0x0000000842337824 */ /* 0x000fe200078e0235 */
[C---:B------:R-:W-:Y:S01]  /*3420*/  IADD3 R116, P4, PT, R53.reuse, R78, RZ ;  /* 0x0000004e35747210 */ /* 0x040fe20007f9e0ff */
[----:B------:R-:W-:Y:S01]  /*3430*/  IMAD R145, R62, R66, RZ ;  /* 0x000000423e917224 */ /* 0x000fe200078e02ff */
[----:B------:R-:W-:Y:S01]  /*3440*/  SGXT.U32 R76, R76, 0x2 ;  /* 0x000000024c4c781a */ /* 0x000fe20000000000 */
[----:B------:R-:W3:Y:S01]  /*3450*/  @P2 LDG.E.U8 R36, desc[UR32][R142.64] ;  /* 0x000000208e242981 */ /* 0x000ee2000c1e1100 */
[----:B------:R-:W-:Y:S01]  /*3460*/  LEA.HI.X.SX32 R117, R53, R64, 0x1, P4 ;  /* 0x0000004035757211 */ /* 0x000fe200020f0eff */
[----:B------:R-:W-:Y:S01]  /*3470*/  IMAD R53, R66, 0x4, R51 ;  /* 0x0000000442357824 */ /* 0x000fe200078e0233 */
[----:B------:R-:W-:-:S02]  /*3480*/  IADD3 R108, P4, PT, R51, R78, RZ ;  /* 0x0000004e336c7210 */ /* 0x000fc40007f9e0ff */
[----:B------:R-:W-:Y:S01]  /*3490*/  PRMT R39, RZ, 0x7610, R39 ;  /* 0x00007610ff277816 */ /* 0x000fe20000000027 */
[C---:B------:R-:W-:Y:S01]  /*34a0*/  IMAD R55, R66.reuse, 0x4, R53 ;  /* 0x0000000442377824 */ /* 0x040fe200078e0235 */
[----:B------:R-:W-:Y:S02]  /*34b0*/  LEA.HI.X.SX32 R109, R51, R64, 0x1, P4 ;  /* 0x00000040336d7211 */ /* 0x000fe400020f0eff */
[C---:B------:R-:W-:Y:S01]  /*34c0*/  IADD3 R106, P4, PT, R53.reuse, R78, RZ ;  /* 0x0000004e356a7210 */ /* 0x040fe20007f9e0ff */
[----:B------:R-:W-:Y:S01]  /*34d0*/  IMAD R57, R66, 0x8, R55 ;  /* 0x0000000842397824 */ /* 0x000fe200078e0237 */
[----:B------:R-:W-:Y:S01]  /*34e0*/  LEA.HI R54, R0, 0xc, RZ, 0x1a ;  /* 0x0000000c00367811 */ /* 0x000fe200078fd0ff */
[----:B------:R-:W-:Y:S01]  /*34f0*/  IMAD R50, R50, UR23, RZ ;  /* 0x0000001732327c24 */ /* 0x000fe2000f8e02ff */
[----:B------:R-:W-:Y:S02]  /*3500*/  LEA.HI.X.SX32 R107, R53, R64, 0x1, P4 ;  /* 0x00000040356b7211 */ /* 0x000fe400020f0eff */
[----:B------:R-:W-:-:S02]  /*3510*/  LEA.HI R56, R0, 0x1c, RZ, 0x1a ;  /* 0x0000001c00387811 */ /* 0x000fc400078fd0ff */
[C---:B------:R-:W-:Y:S02]  /*3520*/  LEA.HI R58, R0.reuse, 0x2c, RZ, 0x1a ;  /* 0x0000002c003a7811 */ /* 0x040fe400078fd0ff */
[C---:B------:R-:W-:Y:S02]  /*3530*/  LEA.HI R60, R0.reuse, 0x3c, RZ, 0x1a ;  /* 0x0000003c003c7811 */ /* 0x040fe400078fd0ff */
[----:B------:R-:W-:Y:S01]  /*3540*/  LEA.HI R62, R0, 0x4c, RZ, 0x1a ;  /* 0x0000004c003e7811 */ /* 0x000fe200078fd0ff */
[----:B--2---:R-:W-:Y:S01]  /*3550*/  IMAD R52, R52, UR4, RZ ;  /* 0x0000000434347c24 */ /* 0x004fe2000f8e02ff */
[-C--:B------:R-:W-:Y:S01]  /*3560*/  IADD3 R104, P4, PT, R55, R78.reuse, RZ ;  /* 0x0000004e37687210 */ /* 0x080fe20007f9e0ff */
[----:B------:R-:W-:Y:S01]  /*3570*/  IMAD R59, R66, 0x4, R57 ;  /* 0x00000004423b7824 */ /* 0x000fe200078e0239 */
[----:B------:R-:W-:Y:S01]  /*3580*/  IADD3 RZ, P6, PT, R95, R78, RZ ;  /* 0x0000004e5fff7210 */ /* 0x000fe20007fde0ff */
[----:B------:R-:W-:Y:S01]  /*3590*/  IMAD R76, R76, UR4, RZ ;  /* 0x000000044c4c7c24 */ /* 0x000fe2000f8e02ff */
[----:B------:R-:W-:Y:S01]  /*35a0*/  LEA.HI.X.SX32 R105, R55, R64, 0x1, P4 ;  /* 0x0000004037697211 */ /* 0x000fe200020f0eff */
[----:B------:R-:W2:Y:S01]  /*35b0*/  @P2 LDG.E.U8 R39, desc[UR32][R140.64] ;  /* 0x000000208c272981 */ /* 0x000ea2000c1e1100 */
[----:B------:R-:W-:-:S02]  /*35c0*/  IADD3 R100, P4, PT, R57, R78, RZ ;  /* 0x0000004e39647210 */ /* 0x000fc40007f9e0ff */
[----:B------:R-:W-:Y:S02]  /*35d0*/  PRMT R37, RZ, 0x7610, R37 ;  /* 0x00007610ff257816 */ /* 0x000fe40000000025 */
[----:B------:R-:W-:Y:S01]  /*35e0*/  LEA.HI.X.SX32 R101, R57, R64, 0x1, P4 ;  /* 0x0000004039657211 */ /* 0x000fe200020f0eff */
[----:B------:R-:W-:Y:S01]  /*35f0*/  IMAD R57, R66, 0x4, R59 ;  /* 0x0000000442397824 */ /* 0x000fe200078e023b */
[C---:B------:R-:W-:Y:S01]  /*3600*/  IADD3 R98, P4, PT, R59.reuse, R78, RZ ;  /* 0x0000004e3b627210 */ /* 0x040fe20007f9e0ff */
[----:B------:R-:W-:Y:S01]  /*3610*/  IMAD R54, R54, UR4, RZ ;  /* 0x0000000436367c24 */ /* 0x000fe2000f8e02ff */
[----:B-----5:R-:W-:Y:S01]  /*3620*/  IADD3 R111, PT, PT, R50, UR22, R111 ;  /* 0x00000016326f7c10 */ /* 0x020fe2000fffe06f */
[----:B------:R-:W-:Y:S01]  /*3630*/  IMAD R61, R66, 0x8, R57 ;  /* 0x00000008423d7824 */ /* 0x000fe200078e0239 */
[----:B------:R-:W-:Y:S01]  /*3640*/  LEA.HI.X.SX32 R99, R59, R64, 0x1, P4 ;  /* 0x000000403b637211 */ /* 0x000fe200020f0eff */
[----:B------:R-:W-:Y:S02]  /*3650*/  IMAD R56, R56, UR4, RZ ;  /* 0x0000000438387c24 */ /* 0x000fe4000f8e02ff */
[----:B------:R-:W-:-:S02]  /*3660*/  IMAD R58, R58, UR4, RZ ;  /* 0x000000043a3a7c24 */ /* 0x000fc4000f8e02ff */
[----:B------:R-:W-:Y:S02]  /*3670*/  IMAD R60, R60, UR4, RZ ;  /* 0x000000043c3c7c24 */ /* 0x000fe4000f8e02ff */
[----:B------:R-:W-:Y:S01]  /*3680*/  IMAD R62, R62, UR4, RZ ;  /* 0x000000043e3e7c24 */ /* 0x000fe2000f8e02ff */
[----:B------:R-:W-:Y:S01]  /*3690*/  PRMT R41, RZ, 0x7610, R41 ;  /* 0x00007610ff297816 */ /* 0x000fe20000000029 */
[C---:B------:R-:W-:Y:S01]  /*36a0*/  IMAD R63, R66.reuse, 0x4, R61 ;  /* 0x00000004423f7824 */ /* 0x040fe200078e023d */
[C---:B------:R-:W-:Y:S01]  /*36b0*/  IADD3 R92, P4, PT, R61.reuse, R78, RZ ;  /* 0x0000004e3d5c7210 */ /* 0x040fe20007f9e0ff */
[----:B------:R-:W4:Y:S02]  /*36c0*/  @P2 LDG.E.U8 R37, desc[UR32][R136.64] ;  /* 0x0000002088252981 */ /* 0x000f24000c1e1100 */
[----:B------:R-:W-:Y:S01]  /*36d0*/  IMAD R65, R66, 0x4, R63 ;  /* 0x0000000442417824 */ /* 0x000fe200078e023f */
[----:B------:R-:W-:Y:S02]  /*36e0*/  LEA.HI.X.SX32 R93, R61, R64, 0x1, P4 ;  /* 0x000000403d5d7211 */ /* 0x000fe400020f0eff */
[-C--:B------:R-:W-:Y:S01]  /*36f0*/  IADD3 R96, P5, PT, R57, R78.reuse, RZ ;  /* 0x0000004e39607210 */ /* 0x080fe20007fbe0ff */
[--C-:B------:R-:W-:Y:S01]  /*3700*/  IMAD.IADD R86, R52, 0x1, R111.reuse ;  /* 0x0000000134567824 */ /* 0x100fe200078e026f */
[----:B------:R-:W-:Y:S01]  /*3710*/  IADD3 R88, P4, PT, R65, R78, RZ ;  /* 0x0000004e41587210 */ /* 0x000fe20007f9e0ff */
[----:B------:R-:W-:-:S02]  /*3720*/  IMAD.IADD R138, R54, 0x1, R111 ;  /* 0x00000001368a7824 */ /* 0x000fc400078e026f */
[----:B------:R-:W-:Y:S01]  /*3730*/  IMAD.IADD R148, R76, 0x1, R111 ;  /* 0x000000014c947824 */ /* 0x000fe200078e026f */
[-C--:B------:R-:W-:Y:S01]  /*3740*/  LEA.HI.X.SX32 R89, R65, R64.reuse, 0x1, P4 ;  /* 0x0000004041597211 */ /* 0x080fe200020f0eff */
[----:B------:R-:W-:Y:S01]  /*3750*/  IMAD R65, R66, 0x8, R65 ;  /* 0x0000000842417824 */ /* 0x000fe200078e0241 */
[----:B------:R-:W-:Y:S01]  /*3760*/  LEA.HI.X.SX32 R97, R57, R64, 0x1, P5 ;  /* 0x0000004039617211 */ /* 0x000fe200028f0eff */
[----:B------:R-:W-:Y:S01]  /*3770*/  IMAD.IADD R130, R56, 0x1, R111 ;  /* 0x0000000138827824 */ /* 0x000fe200078e026f */
[----:B------:R-:W-:Y:S01]  /*3780*/  PRMT R43, RZ, 0x7610, R43 ;  /* 0x00007610ff2b7816 */ /* 0x000fe2000000002b */
[----:B------:R-:W-:Y:S01]  /*3790*/  IMAD R147, R66, 0x4, R65 ;  /* 0x0000000442937824 */ /* 0x000fe200078e0241 */
[C---:B------:R-:W-:Y:S01]  /*37a0*/  IADD3 R90, P5, PT, R63.reuse, R78, RZ ;  /* 0x0000004e3f5a7210 */ /* 0x040fe20007fbe0ff */
[----:B------:R-:W-:Y:S01]  /*37b0*/  IMAD.IADD R122, R58, 0x1, R111 ;  /* 0x000000013a7a7824 */ /* 0x000fe200078e026f */
[----:B------:R-:W-:Y:S01]  /*37c0*/  PRMT R45, RZ, 0x7610, R45 ;  /* 0x00007610ff2d7816 */ /* 0x000fe2000000002d */
[----:B------:R-:W-:Y:S01]  /*37d0*/  IMAD R67, R66, 0x4, R147 ;  /* 0x0000000442437824 */ /* 0x000fe200078e0293 */
[----:B------:R-:W-:Y:S01]  /*37e0*/  LEA.HI.X.SX32 R91, R63, R64, 0x1, P5 ;  /* 0x000000403f5b7211 */ /* 0x000fe200028f0eff */
[--C-:B------:R-:W-:Y:S01]  /*37f0*/  IMAD.IADD R110, R60, 0x1, R111.reuse ;  /* 0x000000013c6e7824 */ /* 0x100fe200078e026f */
[-C--:B------:R-:W-:Y:S01]  /*3800*/  IADD3 R84, P4, PT, R65, R78.reuse, RZ ;  /* 0x0000004e41547210 */ /* 0x080fe20007f9e0ff */
[----:B------:R-:W-:Y:S01]  /*3810*/  IMAD.IADD R102, R62, 0x1, R111 ;  /* 0x000000013e667824 */ /* 0x000fe200078e026f */
[----:B------:R-:W-:Y:S01]  /*3820*/  IADD3 R80, P5, PT, R67, R78, RZ ;  /* 0x0000004e43507210 */ /* 0x000fe20007fbe0ff */
[----:B------:R-:W5:Y:S01]  /*3830*/  @P2 LDG.E.U8 R41, desc[UR32][R132.64] ;  /* 0x0000002084292981 */ /* 0x000f62000c1e1100 */
[----:B------:R-:W-:-:S02]  /*3840*/  LEA.HI R63, R0, 0x7c, RZ, 0x1a ;  /* 0x0000007c003f7811 */ /* 0x000fc400078fd0ff */
[-C--:B------:R-:W-:Y:S01]  /*3850*/  LEA.HI.X.SX32 R85, R65, R64.reuse, 0x1, P4 ;  /* 0x0000004041557211 */ /* 0x080fe200020f0eff */
[----:B------:R-:W2:Y:S01]  /*3860*/  @P2 LDG.E.U8 R43, desc[UR32][R128.64] ;  /* 0x00000020802b2981 */ /* 0x000ea2000c1e1100 */
[----:B------:R-:W-:Y:S02]  /*3870*/  LEA.HI.X.SX32 R81, R67, R64, 0x1, P5 ;  /* 0x0000004043517211 */ /* 0x000fe400028f0eff */
[-C--:B------:R-:W-:Y:S01]  /*3880*/  IADD3 RZ, P4, PT, R75, R78.reuse, RZ ;  /* 0x0000004e4bff7210 */ /* 0x080fe20007f9e0ff */
[----:B------:R-:W2:Y:S01]  /*3890*/  @P2 LDG.E.U8 R45, desc[UR32][R124.64] ;  /* 0x000000207c2d2981 */ /* 0x000ea2000c1e1100 */
[----:B------:R-:W-:Y:S01]  /*38a0*/  IADD3 RZ, P5, PT, R79, R78, RZ ;  /* 0x0000004e4fff7210 */ /* 0x000fe20007fbe0ff */
[----:B------:R-:W-:Y:S01]  /*38b0*/  IMAD R153, R63, R66, RZ ;  /* 0x000000423f997224 */ /* 0x000fe200078e02ff */
[----:B------:R-:W-:Y:S02]  /*38c0*/  LEA.HI R66, R0, 0x5c, RZ, 0x1a ;  /* 0x0000005c00427811 */ /* 0x000fe400078fd0ff */
[----:B------:R-:W-:-:S02]  /*38d0*/  LEA.HI.X.SX32 R149, R75, R64, 0x1, P4 ;  /* 0x000000404b957211 */ /* 0x000fc400020f0eff */
[----:B------:R-:W-:Y:S02]  /*38e0*/  LEA.HI.X.SX32 R139, R79, R64, 0x1, P5 ;  /* 0x000000404f8b7211 */ /* 0x000fe400028f0eff */
[-C--:B------:R-:W-:Y:S02]  /*38f0*/  IADD3 RZ, P4, PT, R83, R78.reuse, RZ ;  /* 0x0000004e53ff7210 */ /* 0x080fe40007f9e0ff */
[----:B------:R-:W-:Y:S01]  /*3900*/  IADD3 RZ, P5, PT, R87, R78, RZ ;  /* 0x0000004e57ff7210 */ /* 0x000fe20007fbe0ff */
[----:B------:R-:W-:Y:S01]  /*3910*/  IMAD R66, R66, UR4, RZ ;  /* 0x0000000442427c24 */ /* 0x000fe2000f8e02ff */
[-C--:B------:R-:W-:Y:S02]  /*3920*/  LEA.HI.X.SX32 R131, R83, R64.reuse, 0x1, P4 ;  /* 0x0000004053837211 */ /* 0x080fe400020f0eff */
[----:B------:R-:W-:Y:S02]  /*3930*/  LEA.HI.X.SX32 R123, R87, R64, 0x1, P5 ;  /* 0x00000040577b7211 */ /* 0x000fe400028f0eff */
[----:B------:R-:W-:-:S02]  /*3940*/  IADD3 RZ, P4, PT, R103, R78, RZ ;  /* 0x0000004e67ff7210 */ /* 0x000fc40007f9e0ff */
[----:B------:R-:W-:Y:S01]  /*3950*/  IADD3 RZ, P5, PT, R115, R78, RZ ;  /* 0x0000004e73ff7210 */ /* 0x000fe20007fbe0ff */
[----:B------:R-:W-:Y:S01]  /*3960*/  IMAD.IADD R94, R66, 0x1, R111 ;  /* 0x00000001425e7824 */ /* 0x000fe200078e026f */
[-C--:B------:R-:W-:Y:S02]  /*3970*/  LEA.HI.X.SX32 R111, R95, R64.reuse, 0x1, P6 ;  /* 0x000000405f6f7211 */ /* 0x080fe400030f0eff */
[----:B------:R-:W-:Y:S02]  /*3980*/  LEA.HI.X.SX32 R103, R103, R64, 0x1, P4 ;  /* 0x0000004067677211 */ /* 0x000fe400020f0eff */
[----:B------:R-:W-:Y:S02]  /*3990*/  IADD3 RZ, P6, PT, R145, R78, RZ ;  /* 0x0000004e91ff7210 */ /* 0x000fe40007fde0ff */
[----:B------:R-:W-:Y:S02]  /*39a0*/  LEA.HI.X.SX32 R95, R115, R64, 0x1, P5 ;  /* 0x00000040735f7211 */ /* 0x000fe400028f0eff */
[----:B------:R-:W-:-:S02]  /*39b0*/  IADD3 R82, P4, PT, R147, R78, RZ ;  /* 0x0000004e93527210 */ /* 0x000fc40007f9e0ff */
[----:B------:R-:W-:Y:S02]  /*39c0*/  IADD3 R78, P5, PT, R153, R78, RZ ;  /* 0x0000004e994e7210 */ /* 0x000fe40007fbe0ff */
[----:B------:R-:W-:Y:S02]  /*39d0*/  PRMT R47, RZ, 0x7610, R47 ;  /* 0x00007610ff2f7816 */ /* 0x000fe4000000002f */
[----:B------:R-:W-:Y:S02]  /*39e0*/  PRMT R49, RZ, 0x7610, R49 ;  /* 0x00007610ff317816 */ /* 0x000fe40000000031 */
        /* <DEDUP_REMOVED lines=36> */
[-C--:B------:R-:W-:Y:S02]  /*3c30*/  LEA.HI.X.SX32 R87, R145, R64.reuse, 0x1, P6 ;  /* 0x0000004091577211 */ /* 0x080fe400030f0eff */
[-C--:B------:R-:W-:Y:S01]  /*3c40*/  LEA.HI.X.SX32 R83, R147, R64.reuse, 0x1, P4 ;  /* 0x0000004093537211 */ /* 0x080fe200020f0eff */
[----:B------:R-:W2:Y:S01]  /*3c50*/  @P2 LDG.E.U8 R40, desc[UR32][R126.64] ;  /* 0x000000207e282981 */ /* 0x000ea2000c1e1100 */
[----:B------:R-:W-:-:S03]  /*3c60*/  LEA.HI.X.SX32 R79, R153, R64, 0x1, P5 ;  /* 0x00000040994f7211 */ /* 0x000fc600028f0eff */
        /* <DEDUP_REMOVED lines=13> */
[--C-:B------:R-:W-:Y:S01]  /*3d40*/  FFMA R4, R4, UR6, -R112.reuse ;  /* 0x0000000604047c23 */ /* 0x100fe20008000870 */
[--C-:B------:R-:W-:Y:S01]  /*3d50*/  FFMA R5, R5, UR6, -R112.reuse ;  /* 0x0000000605057c23 */ /* 0x100fe20008000870 */
[----:B------:R-:W-:-:S02]  /*3d60*/  FFMA R6, R6, UR6, -R112 ;  /* 0x0000000606067c23 */ /* 0x000fc40008000870 */
[----:B------:R-:W-:Y:S01]  /*3d70*/  FMUL R4, R4, 1.4426950216293334961 ;  /* 0x3fb8aa3b04047820 */ /* 0x000fe20000400000 */
[----:B------:R-:W-:Y:S01]  /*3d80*/  FMUL R75, R5, 1.4426950216293334961 ;  /* 0x3fb8aa3b054b7820 */ /* 0x000fe20000400000 */
[----:B------:R-:W-:Y:S01]  /*3d90*/  FMUL R5, R6, 1.4426950216293334961 ;  /* 0x3fb8aa3b06057820 */ /* 0x000fe20000400000 */
[--C-:B------:R-:W-:Y:S01]  /*3da0*/  FFMA R7, R7, UR6, -R112.reuse ;  /* 0x0000000607077c23 */ /* 0x100fe20008000870 */
[----:B------:R-:W-:Y:S02]  /*3db0*/  FFMA R6, R8, UR6, -R112 ;  /* 0x0000000608067c23 */ /* 0x000fe40008000870 */
[----:B------:R-:W-:Y:S01]  /*3dc0*/  MUFU.EX2 R4, R4 ;  /* 0x0000000400047308 */ /* 0x000fe20000000800 */
[----:B------:R-:W-:Y:S01]  /*3dd0*/  FMUL R64, R7, 1.4426950216293334961 ;  /* 0x3fb8aa3b07407820 */ /* 0x000fe20000400000 */
[----:B------:R-:W-:-:S06]  /*3de0*/  FMUL R6, R6, 1.4426950216293334961 ;  /* 0x3fb8aa3b06067820 */ /* 0x000fcc0000400000 */
[----:B------:R-:W0:Y:S01]  /*3df0*/  MUFU.EX2 R75, R75 ;  /* 0x0000004b004b7308 */ /* 0x000e220000000800 */
[--C-:B------:R-:W-:Y:S01]  /*3e00*/  FFMA R9, R9, UR6, -R112.reuse ;  /* 0x0000000609097c23 */ /* 0x100fe20008000870 */
[--C-:B------:R-:W-:Y:S01]  /*3e10*/  FFMA R11, R11, UR6, -R112.reuse ;  /* 0x000000060b0b7c23 */ /* 0x100fe20008000870 */
[--C-:B------:R-:W-:Y:S01]  /*3e20*/  FFMA R13, R13, UR6, -R112.reuse ;  /* 0x000000060d0d7c23 */ /* 0x100fe20008000870 */
[----:B------:R-:W-:-:S04]  /*3e30*/  FFMA R16, R16, UR6, -R112 ;  /* 0x0000000610107c23 */ /* 0x000fc80008000870 */
[----:B------:R-:W1:Y:S01]  /*3e40*/  MUFU.EX2 R5, R5 ;  /* 0x0000000500057308 */ /* 0x000e620000000800 */
[--C-:B------:R-:W-:Y:S01]  /*3e50*/  FFMA R17, R17, UR6, -R112.reuse ;  /* 0x0000000611117c23 */ /* 0x100fe20008000870 */
[----:B------:R-:W-:Y:S01]  /*3e60*/  FMUL R7, R9, 1.4426950216293334961 ;  /* 0x3fb8aa3b09077820 */ /* 0x000fe20000400000 */
[--C-:B------:R-:W-:Y:S01]  /*3e70*/  FFMA R10, R10, UR6, -R112.reuse ;  /* 0x000000060a0a7c23 */ /* 0x100fe20008000870 */
[----:B------:R-:W-:Y:S01]  /*3e80*/  FMUL R66, R11, 1.4426950216293334961 ;  /* 0x3fb8aa3b0b427820 */ /* 0x000fe20000400000 */
[----:B------:R-:W-:-:S03]  /*3e90*/  FFMA R20, R20, UR6, -R112 ;  /* 0x0000000614147c23 */ /* 0x000fc60008000870 */
[----:B------:R0:W1:Y:S01]  /*3ea0*/  MUFU.EX2 R8, R64 ;  /* 0x0000004000087308 */ /* 0x0000620000000800 */
[----:B------:R-:W-:Y:S01]  /*3eb0*/  FMUL R11, R13, 1.4426950216293334961 ;  /* 0x3fb8aa3b0d0b7820 */ /* 0x000fe20000400000 */
[--C-:B------:R-:W-:Y:S01]  /*3ec0*/  FFMA R21, R21, UR6, -R112.reuse ;  /* 0x0000000615157c23 */ /* 0x100fe20008000870 */
[----:B------:R-:W-:Y:S01]  /*3ed0*/  FMUL R13, R16, 1.4426950216293334961 ;  /* 0x3fb8aa3b100d7820 */ /* 0x000fe20000400000 */
[--C-:B------:R-:W-:Y:S01]  /*3ee0*/  FFMA R22, R22, UR6, -R112.reuse ;  /* 0x0000000616167c23 */ /* 0x100fe20008000870 */
[----:B------:R-:W-:Y:S01]  /*3ef0*/  FMUL R16, R17, 1.4426950216293334961 ;  /* 0x3fb8aa3b11107820 */ /* 0x000fe20000400000 */
[----:B------:R-:W-:Y:S02]  /*3f00*/  FMUL R9, R10, 1.4426950216293334961 ;  /* 0x3fb8aa3b0a097820 */ /* 0x000fe40000400000 */
[----:B------:R-:W3:Y:S01]  /*3f10*/  MUFU.EX2 R6, R6 ;  /* 0x0000000600067308 */ /* 0x000ee20000000800 */
[----:B------:R-:W-:Y:S01]  /*3f20*/  FMUL R17, R20, 1.4426950216293334961 ;  /* 0x3fb8aa3b14117820 */ /* 0x000fe20000400000 */
[----:B------:R-:W-:Y:S01]  /*3f30*/  FMUL R20, R21, 1.4426950216293334961 ;  /* 0x3fb8aa3b15147820 */ /* 0x000fe20000400000 */
[----:B------:R-:W-:Y:S01]  /*3f40*/  FMUL R21, R22, 1.4426950216293334961 ;  /* 0x3fb8aa3b16157820 */ /* 0x000fe20000400000 */
[--C-:B------:R-:W-:Y:S01]  /*3f50*/  FFMA R23, R23, UR6, -R112.reuse ;  /* 0x0000000617177c23 */ /* 0x100fe20008000870 */
[----:B0-----:R-:W-:Y:S01]  /*3f60*/  FADD R22, R4, R75 ;  /* 0x0000004b04167221 */ /* 0x001fe20000000000 */
[----:B------:R-:W-:-:S02]  /*3f70*/  FFMA R10, R12, UR6, -R112 ;  /* 0x000000060c0a7c23 */ /* 0x000fc40008000870 */
[----:B------:R-:W0:Y:S01]  /*3f80*/  MUFU.EX2 R7, R7 ;  /* 0x0000000700077308 */ /* 0x000e220000000800 */
[----:B------:R-:W-:Y:S01]  /*3f90*/  FMUL R64, R23, 1.4426950216293334961 ;  /* 0x3fb8aa3b17407820 */ /* 0x000fe20000400000 */
[----:B-1----:R-:W-:Y:S01]  /*3fa0*/  FADD R23, R5, R22 ;  /* 0x0000001605177221 */ /* 0x002fe20000000000 */
[----:B------:R-:W-:-:S05]  /*3fb0*/  FMUL R10, R10, 1.4426950216293334961 ;  /* 0x3fb8aa3b0a0a7820 */ /* 0x000fca0000400000 */
[----:B------:R-:W1:Y:S01]  /*3fc0*/  MUFU.EX2 R9, R9 ;  /* 0x0000000900097308 */ /* 0x000e620000000800 */
[----:B------:R-:W-:Y:S01]  /*3fd0*/  FADD R23, R8, R23 ;  /* 0x0000001708177221 */ /* 0x000fe20000000000 */
[----:B------:R-:W-:-:S06]  /*3fe0*/  FFMA R14, R14, UR6, -R112 ;  /* 0x000000060e0e7c23 */ /* 0x000fcc0008000870 */
[----:B------:R3:W1:Y:S01]  /*3ff0*/  MUFU.EX2 R12, R66 ;  /* 0x00000042000c7308 */ /* 0x0006620000000800 */
[----:B------:R-:W-:Y:S01]  /*4000*/  FMUL R14, R14, 1.4426950216293334961 ;  /* 0x3fb8aa3b0e0e7820 */ /* 0x000fe20000400000 */
[--C-:B------:R-:W-:Y:S01]  /*4010*/  FFMA R15, R15, UR6, -R112.reuse ;  /* 0x000000060f0f7c23 */ /* 0x100fe20008000870 */
[----:B------:R-:W-:-:S05]  /*4020*/  FFMA R25, R25, UR6, -R112 ;  /* 0x0000000619197c23 */ /* 0x000fca0008000870 */
[----:B------:R-:W1:Y:S01]  /*4030*/  MUFU.EX2 R10, R10 ;  /* 0x0000000a000a7308 */ /* 0x000e620000000800 */
[----:B---3--:R-:W-:Y:S01]  /*4040*/  FADD R66, R6, R23 ;  /* 0x0000001706427221 */ /* 0x008fe20000000000 */
[----:B------:R-:W-:-:S03]  /*4050*/  FMUL R15, R15, 1.4426950216293334961 ;  /* 0x3fb8aa3b0f0f7820 */ /* 0x000fc60000400000 */
[----:B0-----:R-:W-:-:S03]  /*4060*/  FADD R66, R7, R66 ;  /* 0x0000004207427221 */ /* 0x001fc60000000000 */
[----:B------:R-:W0:Y:S01]  /*4070*/  MUFU.EX2 R11, R11 ;  /* 0x0000000b000b7308 */ /* 0x000e220000000800 */
[----:B------:R-:W-:Y:S01]  /*4080*/  FMUL R23, R25, 1.4426950216293334961 ;  /* 0x3fb8aa3b19177820 */ /* 0x000fe20000400000 */
[----:B-1----:R-:W-:Y:S01]  /*4090*/  FADD R25, R9, R66 ;  /* 0x0000004209197221 */ /* 0x002fe20000000000 */
[----:B------:R-:W-:-:S05]  /*40a0*/  FFMA R26, R26, UR6, -R112 ;  /* 0x000000061a1a7c23 */ /* 0x000fca0008000870 */
[----:B------:R-:W1:Y:S01]  /*40b0*/  MUFU.EX2 R14, R14 ;  /* 0x0000000e000e7308 */ /* 0x000e620000000800 */
[----:B------:R-:W-:Y:S01]  /*40c0*/  FADD R115, R12, R25 ;  /* 0x000000190c737221 */ /* 0x000fe20000000000 */
[----:B------:R-:W-:Y:S01]  /*40d0*/  FFMA R18, R18, UR6, -R112 ;  /* 0x0000000612127c23 */ /* 0x000fe20008000870 */
[----:B------:R-:W-:-:S05]  /*40e0*/  FMUL R25, R26, 1.4426950216293334961 ;  /* 0x3fb8aa3b1a197820 */ /* 0x000fca0000400000 */
[----:B------:R-:W3:Y:S01]  /*40f0*/  MUFU.EX2 R15, R15 ;  /* 0x0000000f000f7308 */ /* 0x000ee20000000800 */
[----:B------:R-:W-:Y:S01]  /*4100*/  FADD R26, R10, R115 ;  /* 0x000000730a1a7221 */ /* 0x000fe20000000000 */
[----:B------:R-:W-:Y:S01]  /*4110*/  FMUL R18, R18, 1.4426950216293334961 ;  /* 0x3fb8aa3b12127820 */ /* 0x000fe20000400000 */
[----:B------:R-:W-:-:S05]  /*4120*/  FFMA R19, R19, UR6, -R112 ;  /* 0x0000000613137c23 */ /* 0x000fca0008000870 */
[----:B------:R-:W3:Y:S01]  /*4130*/  MUFU.EX2 R13, R13 ;  /* 0x0000000d000d7308 */ /* 0x000ee20000000800 */
[----:B0-----:R-:W-:Y:S01]  /*4140*/  FADD R115, R11, R26 ;  /* 0x0000001a0b737221 */ /* 0x001fe20000000000 */
[----:B------:R-:W-:-:S06]  /*4150*/  FMUL R19, R19, 1.4426950216293334961 ;  /* 0x3fb8aa3b13137820 */ /* 0x000fcc0000400000 */
[----:B------:R-:W0:Y:S01]  /*4160*/  MUFU.EX2 R16, R16 ;  /* 0x0000001000107308 */ /* 0x000e220000000800 */
[----:B-1----:R-:W-:Y:S01]  /*4170*/  FADD R66, R14, R115 ;  /* 0x000000730e427221 */ /* 0x002fe20000000000 */
[----:B------:R-:W-:-:S06]  /*4180*/  FFMA R27, R27, UR6, -R112 ;  /* 0x000000061b1b7c23 */ /* 0x000fcc0008000870 */
[----:B------:R-:W1:Y:S01]  /*4190*/  MUFU.EX2 R18, R18 ;  /* 0x0000001200127308 */ /* 0x000e620000000800 */
[----:B---3--:R-:W-:Y:S01]  /*41a0*/  FADD R66, R15, R66 ;  /* 0x000000420f427221 */ /* 0x008fe20000000000 */
[----:B------:R-:W-:-:S06]  /*41b0*/  FFMA R22, R24, UR6, -R112 ;  /* 0x0000000618167c23 */ /* 0x000fcc0008000870 */
[----:B------:R-:W3:Y:S08]  /*41c0*/  MUFU.EX2 R19, R19 ;  /* 0x0000001300137308 */ /* 0x000ef00000000800 */
[----:B------:R0:W-:Y:S08]  /*41d0*/  MUFU.EX2 R24, R64 ;  /* 0x0000004000187308 */ /* 0x0001f00000000800 */
[----:B------:R-:W3:Y:S01]  /*41e0*/  MUFU.EX2 R17, R17 ;  /* 0x0000001100117308 */ /* 0x000ee20000000800 */
[----:B0-----:R-:W-:Y:S01]  /*41f0*/  FMUL R64, R27, 1.4426950216293334961 ;  /* 0x3fb8aa3b1b407820 */ /* 0x001fe20000400000 */
[----:B------:R-:W-:-:S04]  /*4200*/  FADD R27, R13, R66 ;  /* 0x000000420d1b7221 */ /* 0x000fc80000000000 */
[----:B------:R-:W-:Y:S02]  /*4210*/  FADD R115, R16, R27 ;  /* 0x0000001b10737221 */ /* 0x000fe40000000000 */
[----:B------:R-:W0:Y:S01]  /*4220*/  MUFU.EX2 R20, R20 ;  /* 0x0000001400147308 */ /* 0x000e220000000800 */
[----:B------:R-:W-:Y:S01]  /*4230*/  FMUL R22, R22, 1.4426950216293334961 ;  /* 0x3fb8aa3b16167820 */ /* 0x000fe20000400000 */
[----:B-1----:R-:W-:Y:S01]  /*4240*/  FADD R66, R18, R115 ;  /* 0x0000007312427221 */ /* 0x002fe20000000000 */
[----:B------:R-:W-:-:S05]  /*4250*/  FFMA R29, R29, UR6, -R112 ;  /* 0x000000061d1d7c23 */ /* 0x000fca0008000870 */
[----:B------:R-:W1:Y:S01]  /*4260*/  MUFU.EX2 R21, R21 ;  /* 0x0000001500157308 */ /* 0x000e620000000800 */
[----:B---3--:R-:W-:Y:S01]  /*4270*/  FADD R66, R19, R66 ;  /* 0x0000004213427221 */ /* 0x008fe20000000000 */
[----:B------:R-:W-:Y:S01]  /*4280*/  FMUL R27, R29, 1.4426950216293334961 ;  /* 0x3fb8aa3b1d1b7820 */ /* 0x000fe20000400000 */
[----:B------:R-:W-:Y:S02]  /*4290*/  FFMA R26, R28, UR6, -R112 ;  /* 0x000000061c1a7c23 */ /* 0x000fe40008000870 */
[----:B------:R-:W-:-:S03]  /*42a0*/  FADD R29, R17, R66 ;  /* 0x00000042111d7221 */ /* 0x000fc60000000000 */
[----:B------:R-:W3:Y:S01]  /*42b0*/  MUFU.EX2 R22, R22 ;  /* 0x0000001600167308 */ /* 0x000ee20000000800 */
[----:B------:R-:W-:-:S07]  /*42c0*/  FMUL R26, R26, 1.4426950216293334961 ;  /* 0x3fb8aa3b1a1a7820 */ /* 0x000fce0000400000 */
[----:B------:R-:W0:Y:S08]  /*42d0*/  MUFU.EX2 R23, R23 ;  /* 0x0000001700177308 */ /* 0x000e300000000800 */
[----:B------:R0:W-:Y:S02]  /*42e0*/  MUFU.EX2 R28, R64 ;  /* 0x00000040001c7308 */ /* 0x0001e40000000800 */
[----:B0-----:R-:W-:-:S06]  /*42f0*/  FADD R64, R20, R29 ;  /* 0x0000001d14407221 */ /* 0x001fcc0000000000 */
[----:B------:R-:W0:Y:S01]  /*4300*/  MUFU.EX2 R25, R25 ;  /* 0x0000001900197308 */ /* 0x000e220000000800 */
[----:B-1----:R-:W-:Y:S01]  /*4310*/  FADD R29, R21, R64 ;  /* 0x00000040151d7221 */ /* 0x002fe20000000000 */
[----:B------:R-:W-:-:S03]  /*4320*/  FFMA R30, R30, UR6, -R112 ;  /* 0x000000061e1e7c23 */ /* 0x000fc60008000870 */
[----:B------:R-:W-:-:S03]  /*4330*/  FADD R29, R24, R29 ;  /* 0x0000001d181d7221 */ /* 0x000fc60000000000 */
[----:B------:R-:W1:Y:S01]  /*4340*/  MUFU.EX2 R26, R26 ;  /* 0x0000001a001a7308 */ /* 0x000e620000000800 */
[----:B------:R-:W-:Y:S01]  /*4350*/  FMUL R30, R30, 1.4426950216293334961 ;  /* 0x3fb8aa3b1e1e7820 */ /* 0x000fe20000400000 */
[--C-:B------:R-:W-:Y:S01]  /*4360*/  FFMA R31, R31, UR6, -R112.reuse ;  /* 0x000000061f1f7c23 */ /* 0x100fe20008000870 */
[----:B---3--:R-:W-:Y:S01]  /*4370*/  FADD R64, R22, R29 ;  /* 0x0000001d16407221 */ /* 0x008fe20000000000 */
[----:B------:R-:W-:Y:S02]  /*4380*/  FFMA R32, R32, UR6, -R112 ;  /* 0x0000000620207c23 */ /* 0x000fe40008000870 */
[----:B------:R-:W-:Y:S01]  /*4390*/  FMUL R31, R31, 1.4426950216293334961 ;  /* 0x3fb8aa3b1f1f7820 */ /* 0x000fe20000400000 */
[----:B------:R-:W-:Y:S01]  /*43a0*/  FADD R64, R23, R64 ;  /* 0x0000004017407221 */ /* 0x000fe20000000000 */
[----:B------:R-:W3:Y:S01]  /*43b0*/  MUFU.EX2 R27, R27 ;  /* 0x0000001b001b7308 */ /* 0x000ee20000000800 */
[----:B------:R-:W-:Y:S01]  /*43c0*/  FMUL R32, R32, 1.4426950216293334961 ;  /* 0x3fb8aa3b20207820 */ /* 0x000fe20000400000 */
[----:B------:R-:W-:Y:S01]  /*43d0*/  FFMA R33, R33, UR6, -R112 ;  /* 0x0000000621217c23 */ /* 0x000fe20008000870 */
[----:B0-----:R-:W-:-:S05]  /*43e0*/  FADD R29, R25, R64 ;  /* 0x00000040191d7221 */ /* 0x001fca0000000000 */
[----:B------:R-:W0:Y:S01]  /*43f0*/  MUFU.EX2 R30, R30 ;  /* 0x0000001e001e7308 */ /* 0x000e220000000800 */
[----:B------:R-:W-:Y:S01]  /*4400*/  FADD R29, R28, R29 ;  /* 0x0000001d1c1d7221 */ /* 0x000fe20000000000 */
[----:B------:R-:W-:Y:S01]  /*4410*/  FMUL R33, R33, 1.4426950216293334961 ;  /* 0x3fb8aa3b21217820 */ /* 0x000fe20000400000 */
[--C-:B------:R-:W-:Y:S01]  /*4420*/  FFMA R34, R34, UR6, -R112.reuse ;  /* 0x0000000622227c23 */ /* 0x100fe20008000870 */
[----:B------:R-:W-:-:S04]  /*4430*/  FFMA R35, R35, UR6, -R112 ;  /* 0x0000000623237c23 */ /* 0x000fc80008000870 */
[----:B------:R-:W0:Y:S01]  /*4440*/  MUFU.EX2 R31, R31 ;  /* 0x0000001f001f7308 */ /* 0x000e220000000800 */
[----:B-1----:R-:W-:Y:S01]  /*4450*/  FADD R64, R26, R29 ;  /* 0x0000001d1a407221 */ /* 0x002fe20000000000 */
[----:B------:R-:W-:Y:S01]  /*4460*/  FMUL R34, R34, 1.4426950216293334961 ;  /* 0x3fb8aa3b22227820 */ /* 0x000fe20000400000 */
[----:B------:R-:W-:Y:S01]  /*4470*/  LOP3.LUT R70, R70, 0x1f0, RZ, 0xc0, !PT ;  /* 0x000001f046467812 */ /* 0x000fe200078ec0ff */
[----:B------:R-:W-:-:S04]  /*4480*/  FMUL R35, R35, 1.4426950216293334961 ;  /* 0x3fb8aa3b23237820 */ /* 0x000fc80000400000 */
[----:B------:R-:W1:Y:S01]  /*4490*/  MUFU.EX2 R32, R32 ;  /* 0x0000002000207308 */ /* 0x000e620000000800 */
[----:B---3--:R-:W-:Y:S01]  /*44a0*/  FADD R29, R27, R64 ;  /* 0x000000401b1d7221 */ /* 0x008fe20000000000 */
[----:B------:R-:W3:Y:S06]  /*44b0*/  LDSM.16.M88 R144, [R70+UR14+0x6000] ;  /* 0x0060000e4690783b */ /* 0x000eec0008000000 */
[----:B------:R-:W1:Y:S01]  /*44c0*/  MUFU.EX2 R33, R33 ;  /* 0x0000002100217308 */ /* 0x000e620000000800 */
[----:B------:R-:W-:Y:S01]  /*44d0*/  BAR.SYNC.DEFER_BLOCKING 0x0 ;  /* 0x0000000000007b1d */ /* 0x000fe20000010000 */
[----:B0-----:R-:W-:Y:S01]  /*44e0*/  FADD R64, R30, R29 ;  /* 0x0000001d1e407221 */ /* 0x001fe20000000000 */
[----:B------:R-:W-:-:S05]  /*44f0*/  IMAD.SHL.U32 R66, R0, 0x8, RZ ;  /* 0x0000000800427824 */ /* 0x000fca00078e00ff */
[----:B------:R-:W0:Y:S01]  /*4500*/  MUFU.EX2 R34, R34 ;  /* 0x0000002200227308 */ /* 0x000e220000000800 */
[----:B------:R-:W-:-:S07]  /*4510*/  FADD R29, R31, R64 ;  /* 0x000000401f1d7221 */ /* 0x000fce0000000000 */
[----:B------:R-:W3:Y:S01]  /*4520*/  MUFU.EX2 R35, R35 ;  /* 0x0000002300237308 */ /* 0x000ee20000000800 */
[----:B------:R-:W-:Y:S02]  /*4530*/  IMAD.SHL.U32 R115, R0, 0x2, RZ ;  /* 0x0000000200737824 */ /* 0x000fe400078e00ff */
[----:B-1----:R-:W-:Y:S01]  /*4540*/  FADD R64, R32, R29 ;  /* 0x0000001d20407221 */ /* 0x002fe20000000000 */
[----:B------:R-:W-:Y:S01]  /*4550*/  LOP3.LUT R66, R66, 0x430, RZ, 0xc0, !PT ;  /* 0x0000043042427812 */ /* 0x000fe200078ec0ff */
[----:B------:R-:W-:Y:S01]  /*4560*/  IMAD.SHL.U32 R76, R0, 0x40, RZ ;  /* 0x00000040004c7824 */ /* 0x000fe200078e00ff */
[----:B------:R-:W-:Y:S01]  /*4570*/  F2FP.SATFINITE.E4M3.F32.PACK_AB_MERGE_C R29, R8, R5, RZ ;  /* 0x00000005081d723e */ /* 0x000fe200048070ff */
[----:B------:R-:W-:Y:S01]  /*4580*/  FADD R5, R33, R64 ;  /* 0x0000004021057221 */ /* 0x000fe20000000000 */
[----:B------:R-:W-:Y:S02]  /*4590*/  LOP3.LUT R115, R66, 0x20, R115, 0x78, !PT ;  /* 0x0000002042737812 */ /* 0x000fe400078e7873 */
[----:B------:R-:W-:Y:S01]  /*45a0*/  F2FP.SATFINITE.E4M3.F32.PACK_AB_MERGE_C R9, R12, R9, RZ ;  /* 0x000000090c09723e */ /* 0x000fe200048070ff */
[----:B0-----:R-:W-:Y:S01]  /*45b0*/  FADD R8, R34, R5 ;  /* 0x0000000522087221 */ /* 0x001fe20000000000 */
[----:B------:R-:W-:-:S02]  /*45c0*/  F2FP.SATFINITE.E4M3.F32.PACK_AB_MERGE_C R14, R15, R14, RZ ;  /* 0x0000000e0f0e723e */ /* 0x000fc400048070ff */
[----:B------:R-:W-:Y:S02]  /*45d0*/  F2FP.SATFINITE.E4M3.F32.PACK_AB_MERGE_C R18, R19, R18, RZ ;  /* 0x000000121312723e */ /* 0x000fe400048070ff */
[----:B------:R-:W-:Y:S02]  /*45e0*/  LOP3.LUT R76, R115, 0x1bc0, R76, 0xf8, !PT ;  /* 0x00001bc0734c7812 */ /* 0x000fe400078ef84c */
[----:B------:R-:W-:Y:S02]  /*45f0*/  F2FP.SATFINITE.E4M3.F32.PACK_AB_MERGE_C R21, R24, R21, RZ ;  /* 0x000000151815723e */ /* 0x000fe400048070ff */
[----:B------:R-:W-:Y:S02]  /*4600*/  F2FP.SATFINITE.E4M3.F32.PACK_AB_MERGE_C R25, R28, R25, RZ ;  /* 0x000000191c19723e */ /* 0x000fe400048070ff */
[----:B------:R-:W-:Y:S02]  /*4610*/  F2FP.SATFINITE.E4M3.F32.PACK_AB_MERGE_C R30, R31, R30, RZ ;  /* 0x0000001e1f1e723e */ /* 0x000fe400048070ff */
[C---:B---3--:R-:W-:Y:S01]  /*4620*/  F2FP.SATFINITE.E4M3.F32.PACK_AB_MERGE_C R34, R35.reuse, R34, RZ ;  /* 0x000000222322723e */ /* 0x048fe200048070ff */
[----:B------:R-:W-:Y:S01]  /*4630*/  FADD R115, R35, R8 ;  /* 0x0000000823737221 */ /* 0x000fe20000000000 */
[----:B------:R-:W-:-:S02]  /*4640*/  F2FP.SATFINITE.E4M3.F32.PACK_AB_MERGE_C R5, R7, R6, R9 ;  /* 0x000000060705723e */ /* 0x000fc40004807009 */
[----:B------:R-:W-:Y:S02]  /*4650*/  F2FP.SATFINITE.E4M3.F32.PACK_AB_MERGE_C R4, R75, R4, R29 ;  /* 0x000000044b04723e */ /* 0x000fe4000480701d */
[----:B------:R-:W-:Y:S02]  /*4660*/  F2FP.SATFINITE.E4M3.F32.PACK_AB_MERGE_C R6, R11, R10, R14 ;  /* 0x0000000a0b06723e */ /* 0x000fe4000480700e */
[----:B------:R-:W-:Y:S02]  /*4670*/  F2FP.SATFINITE.E4M3.F32.PACK_AB_MERGE_C R7, R16, R13, R18 ;  /* 0x0000000d1007723e */ /* 0x000fe40004807012 */
[----:B------:R-:W-:Y:S02]  /*4680*/  F2FP.SATFINITE.E4M3.F32.PACK_AB_MERGE_C R9, R23, R22, R25 ;  /* 0x000000161709723e */ /* 0x000fe40004807019 */
[----:B------:R-:W-:Y:S02]  /*4690*/  F2FP.SATFINITE.E4M3.F32.PACK_AB_MERGE_C R8, R20, R17, R21 ;  /* 0x000000111408723e */ /* 0x000fe40004807015 */
[----:B------:R-:W-:-:S02]  /*46a0*/  F2FP.SATFINITE.E4M3.F32.PACK_AB_MERGE_C R10, R27, R26, R30 ;  /* 0x0000001a1b0a723e */ /* 0x000fc4000480701e */
[----:B------:R-:W-:Y:S02]  /*46b0*/  F2FP.SATFINITE.E4M3.F32.PACK_AB_MERGE_C R11, R33, R32, R34 ;  /* 0x00000020210b723e */ /* 0x000fe40004807022 */
[----:B------:R-:W-:Y:S01]  /*46c0*/  LOP3.LUT R75, R76, 0x10, RZ, 0x3c, !PT ;  /* 0x000000104c4b7812 */ /* 0x000fe200078e3cff */
[----:B--2---:R-:W-:Y:S04]  /*46d0*/  STS.U8 [R74+UR14+0x6000], R67 ;  /* 0x006000434a007988 */ /* 0x004fe8000800000e */
[----:B------:R-:W-:Y:S04]  /*46e0*/  STS.U8 [R74+UR14+0x6200], R39 ;  /* 0x006200274a007988 */ /* 0x000fe8000800000e */
[----:B----4-:R-:W-:Y:S04]  /*46f0*/  STS.U8 [R74+UR14+0x6400], R37 ;  /* 0x006400254a007988 */ /* 0x010fe8000800000e */
[----:B-----5:R-:W-:Y:S04]  /*4700*/  STS.U8 [R74+UR14+0x6600], R41 ;  /* 0x006600294a007988 */ /* 0x020fe8000800000e */
        /* <DEDUP_REMOVED lines=28> */
[----:B------:R-:W-:-:S03]  /*48d0*/  UIADD3 UR19, UPT, UPT, UR19, -0x40, URZ ;  /* 0xffffffc013137890 */ /* 0x000fc6000fffe0ff */
[----:B------:R-:W-:Y:S04]  /*48e0*/  STS.128 [R76+UR14+0x4000], R4 ;  /* 0x004000044c007988 */ /* 0x000fe80008000c0e */
[----:B------:R0:W-:Y:S04]  /*48f0*/  STS.128 [R75+UR14+0x4000], R8 ;  /* 0x004000084b007988 */ /* 0x0001e80008000c0e */
[----:B------:R1:W2:Y:S01]  /*4900*/  SHFL.BFLY PT, R114, R115, 0x10, 0x1f ;  /* 0x0e001f0073727f89 */ /* 0x0002a200000e0000 */
[----:B0-----:R-:W0:Y:S01]  /*4910*/  LDTM.x64 R4, tmem[UR16] ;  /* 0x00000010000479ee */ /* 0x001e220008340000 */
[----:B------:R-:W-:Y:S01]  /*4920*/  NOP ;  /* 0x0000000000007918 */ /* 0x000fe20000000000 */
[----:B-1----:R-:W-:Y:S05]  /*4930*/  @!P2 BRA `(.L_x_9) ;  /* 0x000000040004a947 */ /* 0x002fea0003800000 */
[C---:B0-----:R-:W-:Y:S01]  /*4940*/  FMUL R4, R144.reuse, R4 ;  /* 0x0000000490047220 */ /* 0x041fe20000400000 */
[C---:B------:R-:W-:Y:S01]  /*4950*/  FMUL R5, R144.reuse, R5 ;  /* 0x0000000590057220 */ /* 0x040fe20000400000 */
        /* <DEDUP_REMOVED lines=61> */
[----:B------:R-:W-:-:S04]  /*4d30*/  FMUL R67, R144, R67 ;  /* 0x0000004390437220 */ /* 0x000fc80000400000 */
[----:B------:R1:W-:Y:S03]  /*4d40*/  STTM.x64 tmem[UR16], R4 ;  /* 0x00000004000079ed */ /* 0x0003e60008340010 */
.L_x_9:
[----:B0-----:R-:W0:Y:S02]  /*4d50*/  FENCE.VIEW.ASYNC.T ;  /* 0x00000000000073c6 */ /* 0x001e240000000200 */
[----:B0-----:R-:W-:Y:S01]  /*4d60*/  BAR.SYNC.DEFER_BLOCKING 0x0 ;  /* 0x0000000000007b1d */ /* 0x001fe20000010000 */
[----:B--2---:R-:W-:Y:S01]  /*4d70*/  FADD R114, R115, R114 ;  /* 0x0000007273727221 */ /* 0x004fe20000000000 */
[----:B------:R-:W-:-:S03]  /*4d80*/  UISETP.GE.AND UP1, UPT, UR19, 0x1, UPT ;  /* 0x000000011300788c */ /* 0x000fc6000bf26270 */
[----:B------:R-:W-:Y:S01]  /*4d90*/  FADD R114, R77, R114 ;  /* 0x000000724d727221 */ /* 0x000fe20000000000 */
[----:B------:R0:W-:Y:S06]  /*4da0*/  MEMBAR.ALL.CTA ;  /* 0x0000000000007992 */ /* 0x0001ec0000008000 */
[----:B0-----:R-:W0:Y:S02]  /*4db0*/  FENCE.VIEW.ASYNC.S ;  /* 0x00000000000073c6 */ /* 0x001e240000000000 */
[----:B0-----:R-:W-:Y:S06]  /*4dc0*/  BAR.SYNC.DEFER_BLOCKING 0x0 ;  /* 0x0000000000007b1d */ /* 0x001fec0000010000 */
[----:B------:R-:W-:Y:S05]  /*4dd0*/  @!P3 BRA `(.L_x_10) ;  /* 0x000000000064b947 */ /* 0x000fea0003800000 */
[----:B------:R-:W-:Y:S02]  /*4de0*/  UIADD3 UR4, UPT, UPT, UR14, 0x4000, URZ ;  /* 0x000040000e047890 */ /* 0x000fe4000fffe0ff */
[----:B------:R-:W-:Y:S02]  /*4df0*/  UIADD3 UR5, UPT, UPT, UR14, 0x6000, URZ ;  /* 0x000060000e057890 */ /* 0x000fe4000fffe0ff */
[----:B------:R-:W-:Y:S02]  /*4e00*/  USHF.R.U32.HI UR4, URZ, 0x4, UR4 ;  /* 0x00000004ff047899 */ /* 0x000fe40008011604 */
[----:B------:R-:W-:Y:S02]  /*4e10*/  USHF.R.U32.HI UR5, URZ, 0x4, UR5 ;  /* 0x00000004ff057899 */ /* 0x000fe40008011605 */
[----:B------:R-:W-:Y:S02]  /*4e20*/  USGXT.U32 UR6, UR4, 0xe ;  /* 0x0000000e0406789a */ /* 0x000fe40008000000 */
[----:B------:R-:W-:Y:S01]  /*4e30*/  USGXT.U32 UR8, UR5, 0xe ;  /* 0x0000000e0508789a */ /* 0x000fe20008000000 */
[----:B------:R-:W-:Y:S01]  /*4e40*/  UMOV UR20, 0xfffffffe ;  /* 0xfffffffe00147882 */ /* 0x000fe20000000000 */
[----:B------:R-:W-:Y:S01]  /*4e50*/  UMOV UR21, 0x7fffbfdf ;  /* 0x7fffbfdf00157882 */ /* 0x000fe20000000000 */
[----:B------:R-:W-:Y:S01]  /*4e60*/  UMOV UR7, URZ ;  /* 0x000000ff00077c82 */ /* 0x000fe20008000000 */
[----:B------:R-:W-:Y:S01]  /*4e70*/  UMOV UR9, URZ ;  /* 0x000000ff00097c82 */ /* 0x000fe20008000000 */
[----:B------:R-:W-:-:S02]  /*4e80*/  UIADD3.64 UR24, UPT, UPT, UR6, -UR20, URZ ;  /* 0x8000001406187297 */ /* 0x000fc4000fffe0ff */
[----:B------:R-:W-:Y:S01]  /*4e90*/  UIADD3.64 UR20, UPT, UPT, UR8, -UR20, URZ ;  /* 0x8000001408147297 */ /* 0x000fe2000fffe0ff */
[----:B------:R-:W-:Y:S01]  /*4ea0*/  UMOV UR26, 0x0 ;  /* 0x00000000001a7882 */ /* 0x000fe20000000000 */
[----:B------:R-:W-:Y:S01]  /*4eb0*/  UMOV UR27, 0x8200010 ;  /* 0x08200010001b7882 */ /* 0x000fe20000000000 */
[----:B------:R-:W-:Y:S01]  /*4ec0*/  UMOV UR4, UR12 ;  /* 0x0000000c00047c82 */ /* 0x000fe20008000000 */
[----:B------:R-:W-:Y:S01]  /*4ed0*/  UMOV UR5, URZ ;  /* 0x000000ff00057c82 */ /* 0x000fe20008000000 */
[----:B------:R-:W-:Y:S01]  /*4ee0*/  UMOV UR7, 0x80004020 ;  /* 0x8000402000077882 */ /* 0x000fe20000000000 */
[----:B------:R-:W-:Y:S01]  /*4ef0*/  UMOV UR9, 0x80004020 ;  /* 0x8000402000097882 */ /* 0x000fe20000000000 */
[----:B------:R-:W-:Y:S01]  /*4f00*/  UMOV UR28, 0x0 ;  /* 0x00000000001c7882 */ /* 0x000fe20000000000 */
[----:B------:R-:W-:Y:S01]  /*4f10*/  UMOV UR29, 0x8200010 ;  /* 0x08200010001d7882 */ /* 0x000fe20000000000 */
[----:B------:R-:W-:Y:S01]  /*4f20*/  UMOV UR4, UR4 ;  /* 0x0000000400047c82 */ /* 0x000fe20008000000 */
[----:B------:R0:W-:Y:S01]  /*4f30*/  UTCQMMA gdesc[UR6], gdesc[UR8], tmem[UR15], tmem[UR26], idesc[UR27], UPT ;  /* 0x00ff1a08060075ea */ /* 0x0001e2000b80030f */
[----:B------:R0:W-:Y:S01]  /*4f40*/  UTCQMMA gdesc[UR24], gdesc[UR20], tmem[UR15], tmem[UR28], idesc[UR29], UPT ;  /* 0x00ff1c14180075ea */ /* 0x0001e2000b80030f */
[----:B------:R0:W-:Y:S01]  /*4f50*/  UTCBAR [UR4], URZ ;  /* 0x000000ff040073e9 */ /* 0x0001e200080000ff */
[----:B------:R-:W-:Y:S01]  /*4f60*/  NOP ;  /* 0x0000000000007918 */ /* 0x000fe20000000000 */
.L_x_10:
[----:B------:R-:W-:Y:S01]  /*4f70*/  FSEL R77, R112, -INF , P2 ;  /* 0xff800000704d7808 */ /* 0x000fe20001000000 */
[----:B0-----:R-:W-:Y:S01]  /*4f80*/  UMOV UR6, URZ ;  /* 0x000000ff00067c82 */ /* 0x001fe20008000000 */
[----:B------:R-:W-:Y:S01]  /*4f90*/  FSEL R152, R114, 1, P2 ;  /* 0x3f80000072987808 */ /* 0x000fe20001000000 */
[----:B------:R-:W-:Y:S06]  /*4fa0*/  BRA.U !UP1, `(.L_x_11) ;  /* 0x0000002909087547 */ /* 0x000fec000b800000 */
[----:B------:R-:W-:Y:S01]  /*4fb0*/  USHF.R.U32.HI UR26, URZ, 0x4, UR14 ;  /* 0x00000004ff1a7899 */ /* 0x000fe2000801160e */
[----:B------:R-:W-:Y:S01]  /*4fc0*/  IMAD.SHL.U32 R154, R113, 0x40, RZ ;  /* 0x00000040719a7824 */ /* 0x000fe200078e00ff */
[----:B------:R-:W-:Y:S01]  /*4fd0*/  USHF.R.U32.HI UR28, URZ, 0x4, UR10 ;  /* 0x00000004ff1c7899 */ /* 0x000fe2000801160a */
[----:B-1----:R-:W-:Y:S01]  /*4fe0*/  IMAD.MOV.U32 R38, RZ, RZ, R77 ;  /* 0x000000ffff267224 */ /* 0x002fe200078e004d */
[----:B------:R-:W-:Y:S01]  /*4ff0*/  UIADD3 UR8, UPT, UPT, UR14, 0x4000, URZ ;  /* 0x000040000e087890 */ /* 0x000fe2000fffe0ff */
[----:B------:R-:W-:Y:S01]  /*5000*/  IMAD.MOV.U32 R36, RZ, RZ, RZ ;  /* 0x000000ffff247224 */ /* 0x000fe200078e00ff */
[----:B------:R-:W-:Y:S01]  /*5010*/  USGXT.U32 UR26, UR26, 0xe ;  /* 0x0000000e1a1a789a */ /* 0x000fe20008000000 */
[----:B------:R-:W-:Y:S01]  /*5020*/  IMAD.MOV.U32 R153, RZ, RZ, R154 ;  /* 0x000000ffff997224 */ /* 0x000fe200078e009a */
[----:B------:R-:W-:Y:S02]  /*5030*/  USGXT.U32 UR28, UR28, 0xe ;  /* 0x0000000e1c1c789a */ /* 0x000fe40008000000 */
[----:B------:R-:W-:-:S02]  /*5040*/  UIADD3 UR4, UPT, UPT, UR14, 0xa000, URZ ;  /* 0x0000a0000e047890 */ /* 0x000fc4000fffe0ff */
[----:B------:R-:W-:Y:S02]  /*5050*/  USHF.R.U32.HI UR8, URZ, 0x4, UR8 ;  /* 0x00000004ff087899 */ /* 0x000fe40008011608 */
[----:B------:R-:W-:Y:S02]  /*5060*/  UIADD3 UR22, UP3, UPT, UR26, 0x100, URZ ;  /* 0x000001001a167890 */ /* 0x000fe4000ff7e0ff */
[----:B------:R-:W-:Y:S02]  /*5070*/  UIADD3 UR20, UP2, UPT, UR28, 0x2, URZ ;  /* 0x000000021c147890 */ /* 0x000fe4000ff5e0ff */
[----:B------:R-:W-:Y:S02]  /*5080*/  USHF.R.U32.HI UR4, URZ, 0x4, UR4 ;  /* 0x00000004ff047899 */ /* 0x000fe40008011604 */
[----:B------:R-:W-:Y:S02]  /*5090*/  USGXT.U32 UR30, UR8, 0xe ;  /* 0x0000000e081e789a */ /* 0x000fe40008000000 */
[----:B------:R-:W-:Y:S01]  /*50a0*/  USHF.L.U32 UR9, UR23, 0x6, URZ ;  /* 0x0000000617097899 */ /* 0x000fe200080006ff */
[----:B------:R-:W-:Y:S01]  /*50b0*/  UMOV UR6, URZ ;  /* 0x000000ff00067c82 */ /* 0x000fe20008000000 */
[----:B------:R-:W-:Y:S01]  /*50c0*/  UMOV UR5, URZ ;  /* 0x000000ff00057c82 */ /* 0x000fe20008000000 */
[----:B------:R-:W-:-:S02]  /*50d0*/  UIADD3.X UR23, UPT, UPT, UR6, 0x40004040, URZ, UP3, !UPT ;  /* 0x4000404006177890 */ /* 0x000fc40009ffe4ff */
[----:B------:R-:W-:Y:S02]  /*50e0*/  UIADD3.X UR21, UPT, UPT, UR5, 0x40004040, URZ, UP2, !UPT ;  /* 0x4000404005157890 */ /* 0x000fe400097fe4ff */
[----:B------:R-:W-:Y:S02]  /*50f0*/  USGXT.U32 UR4, UR4, 0xe ;  /* 0x0000000e0404789a */ /* 0x000fe40008000000 */
[----:B------:R-:W-:Y:S02]  /*5100*/  UIADD3 UR44, UP2, UPT, UR22, 0x100, URZ ;  /* 0x00000100162c7890 */ /* 0x000fe4000ff5e0ff */
[----:B------:R-:W-:Y:S02]  /*5110*/  UIADD3 UR42, UP3, UPT, UR22, 0x200, URZ ;  /* 0x00000200162a7890 */ /* 0x000fe4000ff7e0ff */
[----:B------:R-:W-:Y:S01]  /*5120*/  UIADD3 UR40, UP4, UPT, UR30, 0x2, URZ ;  /* 0x000000021e287890 */ /* 0x000fe2000ff9e0ff */
[----:B------:R-:W-:Y:S01]  /*5130*/  UMOV UR7, URZ ;  /* 0x000000ff00077c82 */ /* 0x000fe20008000000 */
[----:B------:R-:W-:Y:S01]  /*5140*/  UMOV UR24, 0xfffffffe ;  /* 0xfffffffe00187882 */ /* 0x000fe20000000000 */
[----:B------:R-:W-:Y:S01]  /*5150*/  UMOV UR25, 0x7fffbfdf ;  /* 0x7fffbfdf00197882 */ /* 0x000fe20000000000 */
[----:B------:R-:W-:Y:S01]  /*5160*/  UISETP.NE.U32.AND UP1, UPT, UR11, URZ, UPT ;  /* 0x000000ff0b00728c */ /* 0x000fe2000bf25070 */
[----:B------:R-:W0:Y:S01]  /*5170*/  LDCU UR50, c[0x0][0x3a8] ;  /* 0x00007500ff3277ac */ /* 0x000e220008000800 */
[----:B------:R-:W-:-:S02]  /*5180*/  UIADD3.X UR45, UPT, UPT, UR23, URZ, URZ, UP2, !UPT ;  /* 0x000000ff172d7290 */ /* 0x000fc400097fe4ff */
[----:B------:R-:W-:Y:S02]  /*5190*/  UIADD3.X UR43, UPT, UPT, UR23, URZ, URZ, UP3, !UPT ;  /* 0x000000ff172b7290 */ /* 0x000fe40009ffe4ff */
[----:B------:R-:W-:Y:S02]  /*51a0*/  UIADD3.X UR41, UPT, UPT, UR7, -0x7fffbfe0, URZ, UP4, !UPT ;  /* 0x8000402007297890 */ /* 0x000fe4000a7fe4ff */
[----:B------:R-:W-:Y:S02]  /*51b0*/  UIADD3.64 UR24, UPT, UPT, UR4, -UR24, URZ ;  /* 0x8000001804187297 */ /* 0x000fe4000fffe0ff */
[----:B------:R-:W-:Y:S02]  /*51c0*/  UIADD3.64 UR46, UPT, UPT, UR20, 0x2, URZ ;  /* 0x00000002142e7897 */ /* 0x000fe4000fffe0ff */
[----:B------:R-:W-:Y:S01]  /*51d0*/  UIADD3.64 UR48, UPT, UPT, UR20, 0x4, URZ ;  /* 0x0000000414307897 */ /* 0x000fe2000fffe0ff */
[----:B------:R-:W-:Y:S01]  /*51e0*/  UMOV UR38, 0x1 ;  /* 0x0000000100267882 */ /* 0x000fe20000000000 */
[----:B------:R-:W-:Y:S01]  /*51f0*/  UMOV UR8, URZ ;  /* 0x000000ff00087c82 */ /* 0x000fe20008000000 */
[----:B------:R-:W-:-:S09]  /*5200*/  UMOV UR39, UR9 ;  /* 0x0000000900277c82 */ /* 0x000fd20008000000 */
.L_x_16:
[----:B------:R-:W-:Y:S02]  /*5210*/  SHF.R.S32.HI R51, RZ, 0x1f, R153 ;  /* 0x0000001fff337819 */ /* 0x000fe40000011499 */
[C---:B------:R-:W-:Y:S02]  /*5220*/  IADD3 R4, P2, PT, R153.reuse, R248, RZ ;  /* 0x000000f899047210 */ /* 0x040fe40007f5e0ff */
[----:B------:R-:W-:-:S03]  /*5230*/  IADD3 R6, P3, PT, R153, R240, RZ ;  /* 0x000000f099067210 */ /* 0x000fc60007f7e0ff */
[----:B------:R-:W-:Y:S01]  /*5240*/  IMAD.X R5, R51, 0x1, R249, P2 ;  /* 0x0000000133057824 */ /* 0x000fe200010e06f9 */
[----:B------:R-:W-:Y:S01]  /*5250*/  IADD3 R8, P2, PT, R153, R232, RZ ;  /* 0x000000e899087210 */ /* 0x000fe20007f5e0ff */
[----:B------:R-:W-:Y:S01]  /*5260*/  IMAD.X R7, R51, 0x1, R241, P3 ;  /* 0x0000000133077824 */ /* 0x000fe200018e06f1 */
[----:B------:R-:W-:Y:S02]  /*5270*/  IADD3 R10, P3, PT, R153, R224, RZ ;  /* 0x000000e0990a7210 */ /* 0x000fe40007f7e0ff */
[----:B------:R1:W2:Y:S01]  /*5280*/  LDG.E.U8 R21, desc[UR32][R4.64] ;  /* 0x0000002004157981 */ /* 0x0002a2000c1e1100 */
[----:B------:R-:W-:Y:S01]  /*5290*/  IMAD.X R9, R51, 0x1, R233, P2 ;  /* 0x0000000133097824 */ /* 0x000fe200010e06e9 */
[----:B------:R-:W-:Y:S01]  /*52a0*/  IADD3 R12, P2, PT, R153, R216, RZ ;  /* 0x000000d8990c7210 */ /* 0x000fe20007f5e0ff */
[----:B------:R-:W-:Y:S01]  /*52b0*/  IMAD.X R11, R51, 0x1, R225, P3 ;  /* 0x00000001330b7824 */ /* 0x000fe200018e06e1 */
[----:B------:R-:W-:Y:S01]  /*52c0*/  IADD3 R14, P3, PT, R153, R208, RZ ;  /* 0x000000d0990e7210 */ /* 0x000fe20007f7e0ff */
[----:B------:R3:W4:Y:S02]  /*52d0*/  LDG.E.U8 R25, desc[UR32][R6.64] ;  /* 0x0000002006197981 */ /* 0x000724000c1e1100 */
[----:B------:R-:W-:Y:S01]  /*52e0*/  IMAD.X R13, R51, 0x1, R217, P2 ;  /* 0x00000001330d7824 */ /* 0x000fe200010e06d9 */
[----:B------:R-:W-:Y:S01]  /*52f0*/  IADD3 R16, P2, PT, R153, R200, RZ ;  /* 0x000000c899107210 */ /* 0x000fe20007f5e0ff */
[----:B------:R-:W-:Y:S01]  /*5300*/  IMAD.X R15, R51, 0x1, R209, P3 ;  /* 0x00000001330f7824 */ /* 0x000fe200018e06d1 */
[----:B------:R-:W-:Y:S01]  /*5310*/  IADD3 R18, P3, PT, R153, R192, RZ ;  /* 0x000000c099127210 */ /* 0x000fe20007f7e0ff */
[----:B------:R5:W4:Y:S02]  /*5320*/  LDG.E.U8 R29, desc[UR32][R8.64] ;  /* 0x00000020081d7981 */ /* 0x000b24000c1e1100 */
[----:B------:R-:W-:Y:S01]  /*5330*/  IMAD.X R17, R51, 0x1, R201, P2 ;  /* 0x0000000133117824 */ /* 0x000fe200010e06c9 */
[----:B-1----:R-:W-:Y:S01]  /*5340*/  IADD3 R4, P2, PT, R153, R246, RZ ;  /* 0x000000f699047210 */ /* 0x002fe20007f5e0ff */
[----:B------:R-:W-:Y:S01]  /*5350*/  IMAD.X R19, R51, 0x1, R193, P3 ;  /* 0x0000000133137824 */ /* 0x000fe200018e06c1 */
[----:B---3--:R-:W-:Y:S01]  /*5360*/  IADD3 R6, P3, PT, R153, R238, RZ ;  /* 0x000000ee99067210 */ /* 0x008fe20007f7e0ff */
[----:B------:R1:W3:Y:S02]  /*5370*/  LDG.E.U8 R33, desc[UR32][R10.64] ;  /* 0x000000200a217981 */ /* 0x0002e4000c1e1100 */
[----:B------:R-:W-:Y:S01]  /*5380*/  IMAD.X R5, R51, 0x1, R247, P2 ;  /* 0x0000000133057824 */ /* 0x000fe200010e06f7 */
[----:B-----5:R-:W-:Y:S01]  /*5390*/  IADD3 R8, P2, PT, R153, R230, RZ ;  /* 0x000000e699087210 */ /* 0x020fe20007f5e0ff */
[----:B------:R5:W3:Y:S01]  /*53a0*/  LDG.E.U8 R37, desc[UR32][R12.64] ;  /* 0x000000200c257981 */ /* 0x000ae2000c1e1100 */
[----:B------:R-:W-:-:S03]  /*53b0*/  IMAD.X R7, R51, 0x1, R239, P3 ;  /* 0x0000000133077824 */ /* 0x000fc600018e06ef */
[----:B------:R-:W-:Y:S01]  /*53c0*/  IMAD.X R9, R51, 0x1, R231, P2 ;  /* 0x0000000133097824 */ /* 0x000fe200010e06e7 */
[C---:B-1----:R-:W-:Y:S01]  /*53d0*/  IADD3 R10, P3, PT, R153.reuse, R222, RZ ;  /* 0x000000de990a7210 */ /* 0x042fe20007f7e0ff */
[----:B------:R1:W3:Y:S01]  /*53e0*/  LDG.E.U8 R41, desc[UR32][R14.64] ;  /* 0x000000200e297981 */ /* 0x0002e2000c1e1100 */
[----:B-----5:R-:W-:-:S03]  /*53f0*/  IADD3 R12, P2, PT, R153, R214, RZ ;  /* 0x000000d6990c7210 */ /* 0x020fc60007f5e0ff */
[----:B------:R5:W3:Y:S01]  /*5400*/  LDG.E.U8 R45, desc[UR32][R16.64] ;  /* 0x00000020102d7981 */ /* 0x000ae2000c1e1100 */
[C---:B------:R-:W-:Y:S02]  /*5410*/  IMAD.X R11, R51.reuse, 0x1, R223, P3 ;  /* 0x00000001330b7824 */ /* 0x040fe400018e06df */
        /* <DEDUP_REMOVED lines=47> */
[----:B------:R-:W-:-:S03]  /*5710*/  IMAD.X R11, R51, 0x1, R219, P3 ;  /* 0x00000001330b7824 */ /* 0x000fc600018e06db */
[----:B------:R0:W3:Y:S01]  /*5720*/  LDG.E.U8 R22, desc[UR32][R4.64] ;  /* 0x0000002004167981 */ /* 0x0000e2000c1e1100 */
[----:B------:R-:W-:Y:S01]  /*5730*/  IMAD.X R13, R51, 0x1, R211, P2 ;  /* 0x00000001330d7824 */ /* 0x000fe200010e06d3 */
[C---:B-1----:R-:W-:Y:S02]  /*5740*/  IADD3 R14, P3, PT, R153.reuse, R202, RZ ;  /* 0x000000ca990e7210 */ /* 0x042fe40007f7e0ff */
[----:B------:R-:W3:Y:S01]  /*5750*/  LDG.E.U8 R19, desc[UR32][R18.64] ;  /* 0x0000002012137981 */ /* 0x000ee2000c1e1100 */
[----:B-----5:R-:W-:-:S03]  /*5760*/  IADD3 R16, P4, PT, R153, R194, RZ ;  /* 0x000000c299107210 */ /* 0x020fc60007f9e0ff */
[----:B------:R-:W5:Y:S01]  /*5770*/  LDG.E.U8 R6, desc[UR32][R6.64] ;  /* 0x0000002006067981 */ /* 0x000f62000c1e1100 */
[----:B0-----:R-:W-:Y:S01]  /*5780*/  IADD3 R4, P2, PT, R153, R150, RZ ;  /* 0x0000009699047210 */ /* 0x001fe20007f5e0ff */
[C---:B------:R-:W-:Y:S02]  /*5790*/  IMAD.X R15, R51.reuse, 0x1, R203, P3 ;  /* 0x00000001330f7824 */ /* 0x040fe400018e06cb */
[----:B------:R-:W5:Y:S01]  /*57a0*/  LDG.E.U8 R8, desc[UR32][R8.64] ;  /* 0x0000002008087981 */ /* 0x000f62000c1e1100 */
[C---:B------:R-:W-:Y:S02]  /*57b0*/  IMAD.X R17, R51.reuse, 0x1, R195, P4 ;  /* 0x0000000133117824 */ /* 0x040fe400020e06c3 */
[----:B------:R-:W-:Y:S01]  /*57c0*/  IMAD.X R5, R51, 0x1, R151, P2 ;  /* 0x0000000133057824 */ /* 0x000fe200010e0697 */
[----:B------:R-:W5:Y:S04]  /*57d0*/  LDG.E.U8 R10, desc[UR32][R10.64] ;  /* 0x000000200a0a7981 */ /* 0x000f68000c1e1100 */
[----:B------:R-:W5:Y:S04]  /*57e0*/  LDG.E.U8 R12, desc[UR32][R12.64] ;  /* 0x000000200c0c7981 */ /* 0x000f68000c1e1100 */
[----:B------:R-:W5:Y:S04]  /*57f0*/  LDG.E.U8 R14, desc[UR32][R14.64] ;  /* 0x000000200e0e7981 */ /* 0x000f68000c1e1100 */
[----:B------:R-:W5:Y:S04]  /*5800*/  LDG.E.U8 R16, desc[UR32][R16.64] ;  /* 0x0000002010107981 */ /* 0x000f68000c1e1100 */
[----:B------:R-:W5:Y:S01]  /*5810*/  LDG.E.U8 R4, desc[UR32][R4.64] ;  /* 0x0000002004047981 */ /* 0x000f62000c1e1100 */
[----:B------:R-:W-:-:S02]  /*5820*/  UMOV UR10, 0x1 ;  /* 0x00000001000a7882 */ /* 0x000fc40000000000 */
[----:B------:R-:W-:-:S04]  /*5830*/  @!UP0 UIADD3 UR10, UPT, UPT, -UR10, 0x100000, URZ ;  /* 0x001000000a0a8890 */ /* 0x000fc8000fffe1ff */
[----:B------:R-:W-:Y:S02]  /*5840*/  @!UP0 USHF.L.U32 UR11, UR10, 0xb, URZ ;  /* 0x0000000b0a0b8899 */ /* 0x000fe400080006ff */
[----:B------:R-:W-:Y:S01]  /*5850*/  @!UP0 USHF.L.U32 UR10, UR10, 0x1, URZ ;  /* 0x000000010a0a8899 */ /* 0x000fe200080006ff */
[----:B------:R-:W-:Y:S01]  /*5860*/  VOTEU.ALL UP2, P1 ;  /* 0x0000000000ff7886 */ /* 0x000fe20000840000 */
[----:B--2---:R0:W-:Y:S04]  /*5870*/  STS.U8 [R74+UR14+0x8000], R21 ;  /* 0x008000154a007988 */ /* 0x0041e8000800000e */
[----:B----4-:R0:W-:Y:S04]  /*5880*/  STS.U8 [R74+UR14+0x8400], R25 ;  /* 0x008400194a007988 */ /* 0x0101e8000800000e */
[----:B------:R0:W-:Y:S04]  /*5890*/  STS.U8 [R74+UR14+0x8800], R29 ;  /* 0x0088001d4a007988 */ /* 0x0001e8000800000e */
[----:B---3--:R0:W-:Y:S04]  /*58a0*/  STS.U8 [R74+UR14+0x8c00], R33 ;  /* 0x008c00214a007988 */ /* 0x0081e8000800000e */
        /* <DEDUP_REMOVED lines=21> */
[----:B-----5:R0:W-:Y:S04]  /*5a00*/  STS.U8 [R71+UR14+0x8700], R6 ;  /* 0x0087000647007988 */ /* 0x0201e8000800000e */
[----:B------:R0:W-:Y:S04]  /*5a10*/  STS.U8 [R71+UR14+0x8b00], R8 ;  /* 0x008b000847007988 */ /* 0x0001e8000800000e */
[----:B------:R0:W-:Y:S04]  /*5a20*/  STS.U8 [R71+UR14+0x8f00], R10 ;  /* 0x008f000a47007988 */ /* 0x0001e8000800000e */
[----:B------:R0:W-:Y:S04]  /*5a30*/  STS.U8 [R71+UR14+0x9300], R12 ;  /* 0x0093000c47007988 */ /* 0x0001e8000800000e */
[----:B------:R0:W-:Y:S04]  /*5a40*/  STS.U8 [R71+UR14+0x9700], R14 ;  /* 0x0097000e47007988 */ /* 0x0001e8000800000e */
[----:B------:R0:W-:Y:S04]  /*5a50*/  STS.U8 [R71+UR14+0x9b00], R16 ;  /* 0x009b001047007988 */ /* 0x0001e8000800000e */
[----:B------:R0:W-:Y:S01]  /*5a60*/  STS.U8 [R71+UR14+0x9f00], R4 ;  /* 0x009f000447007988 */ /* 0x0001e2000800000e */
[----:B------:R1:W-:Y:S06]  /*5a70*/  MEMBAR.ALL.CTA ;  /* 0x0000000000007992 */ /* 0x0003ec0000008000 */
[----:B-1----:R-:W-:Y:S04]  /*5a80*/  FENCE.VIEW.ASYNC.S ;  /* 0x00000000000073c6 */ /* 0x002fe80000000000 */
[----:B------:R-:W1:Y:S02]  /*5a90*/  FENCE.VIEW.ASYNC.S ;  /* 0x00000000000073c6 */ /* 0x000e640000000000 */
[----:B-1----:R0:W1:Y:S02]  /*5aa0*/  @!UP2 SYNCS.EXCH.64 URZ, [UR14+0xc010], UR10 ;  /* 0x00c0100a0effa5b2 */ /* 0x0020640008000100 */
[----:B-1----:R-:W-:Y:S06]  /*5ab0*/  BAR.SYNC.DEFER_BLOCKING 0x0 ;  /* 0x0000000000007b1d */ /* 0x002fec0000010000 */
[----:B0-----:R-:W-:Y:S05]  /*5ac0*/  BRA.U UP1, `(.L_x_12) ;  /* 0x00000001014c7547 */ /* 0x001fea000b800000 */
[----:B------:R-:W-:Y:S01]  /*5ad0*/  UIADD3 UR10, UPT, UPT, UR14, 0xc010, URZ ;  /* 0x0000c0100e0a7890 */ /* 0x000fe2000fffe0ff */
[----:B------:R-:W-:Y:S01]  /*5ae0*/  UMOV UR27, 0x40004040 ;  /* 0x40004040001b7882 */ /* 0x000fe20000000000 */
[----:B------:R-:W-:Y:S01]  /*5af0*/  UMOV UR29, 0x40004040 ;  /* 0x40004040001d7882 */ /* 0x000fe20000000000 */
[----:B------:R-:W-:Y:S01]  /*5b00*/  UMOV UR34, 0x0 ;  /* 0x0000000000227882 */ /* 0x000fe20000000000 */
[----:B------:R-:W-:Y:S01]  /*5b10*/  UMOV UR35, 0x8108010 ;  /* 0x0810801000237882 */ /* 0x000fe20000000000 */
[----:B------:R-:W-:Y:S01]  /*5b20*/  UMOV UR36, 0x0 ;  /* 0x0000000000247882 */ /* 0x000fe20000000000 */
[----:B------:R-:W-:Y:S01]  /*5b30*/  UMOV UR37, 0x8108010 ;  /* 0x0810801000257882 */ /* 0x000fe20000000000 */
[----:B------:R-:W-:Y:S01]  /*5b40*/  UMOV UR52, 0x0 ;  /* 0x0000000000347882 */ /* 0x000fe20000000000 */
[----:B------:R-:W-:Y:S01]  /*5b50*/  UMOV UR53, 0x8108010 ;  /* 0x0810801000357882 */ /* 0x000fe20000000000 */
[----:B------:R0:W-:Y:S01]  /*5b60*/  UTCQMMA gdesc[UR26], gdesc[UR28], tmem[UR17], tmem[UR34], idesc[UR35], !UPT ;  /* 0x00ff221c1a0075ea */ /* 0x0001e2000f800311 */
[----:B------:R-:W-:Y:S01]  /*5b70*/  UMOV UR11, URZ ;  /* 0x000000ff000b7c82 */ /* 0x000fe20008000000 */
        /* <DEDUP_REMOVED lines=8> */
.L_x_12:
[----:B------:R-:W1:Y:S02]  /*5c00*/  SYNCS.PHASECHK.TRANS64.TRYWAIT P2, [UR14+0xc010], RZ ;  /* 0x00c010ffff0075a7 */ /* 0x000e64000804110e */
[----:B-1----:R-:W-:Y:S05]  /*5c10*/  @!P2 BRA `(.L_x_13) ;  /* 0x0000004c00d8a947 */ /* 0x002fea0003800000 */
.L_x_22:
[----:B------:R-:W-:Y:S01]  /*5c20*/  BAR.SYNC.DEFER_BLOCKING 0x0 ;  /* 0x0000000000007b1d */ /* 0x000fe20000010000 */
[----:B------:R-:W-:Y:S01]  /*5c30*/  IMAD.U32 R36, R36, -0x80000000, RZ ;  /* 0x8000000024247824 */ /* 0x000fe200078e00ff */
[----:B------:R-:W-:-:S04]  /*5c40*/  USHF.R.S32.HI UR6, URZ, 0x1f, UR39 ;  /* 0x0000001fff067899 */ /* 0x000fc80008011427 */
[----:B------:R-:W-:Y:S01]  /*5c50*/  LDTM.16dp32bit_t0_t15.x32 R4, tmem[UR18] ;  /* 0x00000012000479ee */ /* 0x000fe20008a80000 */
[----:B------:R-:W1:Y:S01]  /*5c60*/  LDTM.16dp32bit_t16_t31.x32 R4, tmem[UR18+0x20] ;  /* 0x00002012000479ee */ /* 0x000e620008aa0000 */
[----:B------:R-:W2:Y:S01]  /*5c70*/  @!P1 SYNCS.CCTL.IV [UR14+0xc010] ;  /* 0x00c01000ff0099b1 */ /* 0x000ea2000800000e */
[----:B------:R-:W-:Y:S01]  /*5c80*/  NOP ;  /* 0x0000000000007918 */ /* 0x000fe20000000000 */
[----:B-1----:R-:W-:Y:S01]  /*5c90*/  FMUL R37, R4, UR50 ;  /* 0x0000003204257c20 */ /* 0x002fe20008400000 */
[----:B------:R-:W-:Y:S01]  /*5ca0*/  FMUL R40, R5, UR50 ;  /* 0x0000003205287c20 */ /* 0x000fe20008400000 */
[----:B------:R-:W-:Y:S01]  /*5cb0*/  FMUL R39, R6, UR50 ;  /* 0x0000003206277c20 */ /* 0x000fe20008400000 */
[----:B------:R-:W-:Y:S01]  /*5cc0*/  FMUL R41, R7, UR50 ;  /* 0x0000003207297c20 */ /* 0x000fe20008400000 */
[----:B------:R-:W-:-:S03]  /*5cd0*/  FMUL R42, R8, UR50 ;  /* 0x00000032082a7c20 */ /* 0x000fc60008400000 */
        /* <DEDUP_REMOVED lines=40> */
[----:B------:R-:W-:-:S03]  /*5f60*/  FMUL R39, R35, UR50 ;  /* 0x0000003223277c20 */ /* 0x000fc60008400000 */
[----:B------:R-:W-:-:S04]  /*5f70*/  FMNMX3 R40, R41, R37, R40, !PT ;  /* 0x0000002529287276 */ /* 0x000fc80007800028 */
[----:B------:R-:W-:-:S05]  /*5f80*/  FMNMX R39, R39, R40, !PT ;  /* 0x0000002827277209 */ /* 0x000fca0007800000 */
[----:B------:R-:W1:Y:S02]  /*5f90*/  SHFL.BFLY PT, R77, R39, 0x10, 0x1f ;  /* 0x0e001f00274d7f89 */ /* 0x000e6400000e0000 */
[----:B-1----:R-:W-:-:S05]  /*5fa0*/  FMNMX3 R77, R39, R77, R38, !PT ;  /* 0x0000004d274d7276 */ /* 0x002fca0007800026 */
[--C-:B------:R-:W-:Y:S01]  /*5fb0*/  FFMA R4, R4, UR50, -R77.reuse ;  /* 0x0000003204047c23 */ /* 0x100fe2000800084d */
[--C-:B------:R-:W-:Y:S01]  /*5fc0*/  FFMA R5, R5, UR50, -R77.reuse ;  /* 0x0000003205057c23 */ /* 0x100fe2000800084d */
[--C-:B------:R-:W-:Y:S01]  /*5fd0*/  FFMA R6, R6, UR50, -R77.reuse ;  /* 0x0000003206067c23 */ /* 0x100fe2000800084d */
[--C-:B------:R-:W-:Y:S01]  /*5fe0*/  FFMA R7, R7, UR50, -R77.reuse ;  /* 0x0000003207077c23 */ /* 0x100fe2000800084d */
[----:B------:R-:W-:Y:S01]  /*5ff0*/  FMUL R144, R4, 1.4426950216293334961 ;  /* 0x3fb8aa3b04907820 */ /* 0x000fe20000400000 */
[----:B------:R-:W-:Y:S01]  /*6000*/  FMUL R5, R5, 1.4426950216293334961 ;  /* 0x3fb8aa3b05057820 */ /* 0x000fe20000400000 */
[----:B------:R-:W-:Y:S01]  /*6010*/  FMUL R6, R6, 1.4426950216293334961 ;  /* 0x3fb8aa3b06067820 */ /* 0x000fe20000400000 */
[----:B------:R-:W-:Y:S01]  /*6020*/  FMUL R4, R7, 1.4426950216293334961 ;  /* 0x3fb8aa3b07047820 */ /* 0x000fe20000400000 */
[--C-:B------:R-:W-:Y:S01]  /*6030*/  FFMA R8, R8, UR50, -R77.reuse ;  /* 0x0000003208087c23 */ /* 0x100fe2000800084d */
[----:B------:R1:W-:Y:S01]  /*6040*/  MUFU.EX2 R146, R5 ;  /* 0x0000000500927308 */ /* 0x0003e20000000800 */
[--C-:B------:R-:W-:Y:S01]  /*6050*/  FFMA R9, R9, UR50, -R77.reuse ;  /* 0x0000003209097c23 */ /* 0x100fe2000800084d */
[--C-:B------:R-:W-:Y:S01]  /*6060*/  FFMA R10, R10, UR50, -R77.reuse ;  /* 0x000000320a0a7c23 */ /* 0x100fe2000800084d */
[----:B------:R-:W-:Y:S01]  /*6070*/  FMUL R8, R8, 1.4426950216293334961 ;  /* 0x3fb8aa3b08087820 */ /* 0x000fe20000400000 */
[--C-:B------:R-:W-:Y:S01]  /*6080*/  FFMA R11, R11, UR50, -R77.reuse ;  /* 0x000000320b0b7c23 */ /* 0x100fe2000800084d */
[----:B------:R-:W-:Y:S01]  /*6090*/  FMUL R9, R9, 1.4426950216293334961 ;  /* 0x3fb8aa3b09097820 */ /* 0x000fe20000400000 */
[----:B------:R-:W-:Y:S01]  /*60a0*/  FMUL R10, R10, 1.4426950216293334961 ;  /* 0x3fb8aa3b0a0a7820 */ /* 0x000fe20000400000 */
[--C-:B------:R-:W-:Y:S01]  /*60b0*/  FFMA R12, R12, UR50, -R77.reuse ;  /* 0x000000320c0c7c23 */ /* 0x100fe2000800084d */
[----:B------:R-:W3:Y:S01]  /*60c0*/  MUFU.EX2 R144, R144 ;  /* 0x0000009000907308 */ /* 0x000ee20000000800 */
[----:B-1----:R-:W-:Y:S01]  /*60d0*/  FMUL R5, R11, 1.4426950216293334961 ;  /* 0x3fb8aa3b0b057820 */ /* 0x002fe20000400000 */
[--C-:B------:R-:W-:Y:S01]  /*60e0*/  FFMA R13, R13, UR50, -R77.reuse ;  /* 0x000000320d0d7c23 */ /* 0x100fe2000800084d */
[----:B------:R-:W-:Y:S01]  /*60f0*/  FMUL R12, R12, 1.4426950216293334961 ;  /* 0x3fb8aa3b0c0c7820 */ /* 0x000fe20000400000 */
[--C-:B------:R-:W-:Y:S01]  /*6100*/  FFMA R14, R14, UR50, -R77.reuse ;  /* 0x000000320e0e7c23 */ /* 0x100fe2000800084d */
[--C-:B------:R-:W-:Y:S01]  /*6110*/  FFMA R15, R15, UR50, -R77.reuse ;  /* 0x000000320f0f7c23 */ /* 0x100fe2000800084d */
[----:B------:R-:W-:Y:S01]  /*6120*/  FMUL R13, R13, 1.4426950216293334961 ;  /* 0x3fb8aa3b0d0d7820 */ /* 0x000fe20000400000 */
[--C-:B------:R-:W-:Y:S01]  /*6130*/  FFMA R16, R16, UR50, -R77.reuse ;  /* 0x0000003210107c23 */ /* 0x100fe2000800084d */
[----:B------:R1:W4:Y:S01]  /*6140*/  MUFU.EX2 R168, R6 ;  /* 0x0000000600a87308 */ /* 0x0003220000000800 */
[----:B------:R-:W-:Y:S01]  /*6150*/  FMUL R14, R14, 1.4426950216293334961 ;  /* 0x3fb8aa3b0e0e7820 */ /* 0x000fe20000400000 */
[--C-:B------:R-:W-:Y:S01]  /*6160*/  FFMA R17, R17, UR50, -R77.reuse ;  /* 0x0000003211117c23 */ /* 0x100fe2000800084d */
[----:B------:R-:W-:Y:S01]  /*6170*/  FMUL R16, R16, 1.4426950216293334961 ;  /* 0x3fb8aa3b10107820 */ /* 0x000fe20000400000 */
[--C-:B------:R-:W-:Y:S01]  /*6180*/  FFMA R18, R18, UR50, -R77.reuse ;  /* 0x0000003212127c23 */ /* 0x100fe2000800084d */
[--C-:B------:R-:W-:Y:S01]  /*6190*/  FFMA R19, R19, UR50, -R77.reuse ;  /* 0x0000003213137c23 */ /* 0x100fe2000800084d */
[----:B------:R-:W-:Y:S01]  /*61a0*/  FMUL R17, R17, 1.4426950216293334961 ;  /* 0x3fb8aa3b11117820 */ /* 0x000fe20000400000 */
[--C-:B------:R-:W-:Y:S01]  /*61b0*/  FFMA R20, R20, UR50, -R77.reuse ;  /* 0x0000003214147c23 */ /* 0x100fe2000800084d */
[----:B------:R-:W5:Y:S01]  /*61c0*/  MUFU.EX2 R4, R4 ;  /* 0x0000000400047308 */ /* 0x000f620000000800 */
[----:B---3--:R-:W-:Y:S01]  /*61d0*/  FADD R11, R144, R146 ;  /* 0x00000092900b7221 */ /* 0x008fe20000000000 */
[----:B-1----:R-:W-:Y:S01]  /*61e0*/  FMUL R6, R15, 1.4426950216293334961 ;  /* 0x3fb8aa3b0f067820 */ /* 0x002fe20000400000 */
[----:B------:R-:W-:Y:S01]  /*61f0*/  FMUL R18, R18, 1.4426950216293334961 ;  /* 0x3fb8aa3b12127820 */ /* 0x000fe20000400000 */
[----:B------:R-:W-:Y:S01]  /*6200*/  FMUL R7, R19, 1.4426950216293334961 ;  /* 0x3fb8aa3b13077820 */ /* 0x000fe20000400000 */
[--C-:B------:R-:W-:Y:S01]  /*6210*/  FFMA R21, R21, UR50, -R77.reuse ;  /* 0x0000003215157c23 */ /* 0x100fe2000800084d */
[----:B------:R-:W-:Y:S01]  /*6220*/  FMUL R20, R20, 1.4426950216293334961 ;  /* 0x3fb8aa3b14147820 */ /* 0x000fe20000400000 */
[----:B------:R-:W-:Y:S01]  /*6230*/  FFMA R22, R22, UR50, -R77 ;  /* 0x0000003216167c23 */ /* 0x000fe2000800084d */
[----:B------:R1:W3:Y:S01]  /*6240*/  MUFU.EX2 R145, R8 ;  /* 0x0000000800917308 */ /* 0x0002e20000000800 */
[----:B----4-:R-:W-:Y:S01]  /*6250*/  FADD R11, R168, R11 ;  /* 0x0000000ba80b7221 */ /* 0x010fe20000000000 */
[--C-:B------:R-:W-:Y:S01]  /*6260*/  FFMA R23, R23, UR50, -R77.reuse ;  /* 0x0000003217177c23 */ /* 0x100fe2000800084d */
[--C-:B------:R-:W-:Y:S01]  /*6270*/  FFMA R24, R24, UR50, -R77.reuse ;  /* 0x0000003218187c23 */ /* 0x100fe2000800084d */
[--C-:B------:R-:W-:Y:S01]  /*6280*/  FFMA R25, R25, UR50, -R77.reuse ;  /* 0x0000003219197c23 */ /* 0x100fe2000800084d */
[--C-:B------:R-:W-:Y:S01]  /*6290*/  FFMA R26, R26, UR50, -R77.reuse ;  /* 0x000000321a1a7c23 */ /* 0x100fe2000800084d */
[--C-:B------:R-:W-:Y:S01]  /*62a0*/  FFMA R27, R27, UR50, -R77.reuse ;  /* 0x000000321b1b7c23 */ /* 0x100fe2000800084d */
[----:B------:R-:W-:Y:S01]  /*62b0*/  FMUL R24, R24, 1.4426950216293334961 ;  /* 0x3fb8aa3b18187820 */ /* 0x000fe20000400000 */
[----:B------:R4:W0:Y:S01]  /*62c0*/  MUFU.EX2 R147, R9 ;  /* 0x0000000900937308 */ /* 0x0008220000000800 */
[----:B-1----:R-:W-:Y:S01]  /*62d0*/  FMUL R8, R21, 1.4426950216293334961 ;  /* 0x3fb8aa3b15087820 */ /* 0x002fe20000400000 */
[--C-:B------:R-:W-:Y:S01]  /*62e0*/  FFMA R28, R28, UR50, -R77.reuse ;  /* 0x000000321c1c7c23 */ /* 0x100fe2000800084d */
[--C-:B------:R-:W-:Y:S01]  /*62f0*/  FFMA R29, R29, UR50, -R77.reuse ;  /* 0x000000321d1d7c23 */ /* 0x100fe2000800084d */
[--C-:B------:R-:W-:Y:S01]  /*6300*/  FFMA R30, R30, UR50, -R77.reuse ;  /* 0x000000321e1e7c23 */ /* 0x100fe2000800084d */
[--C-:B------:R-:W-:Y:S01]  /*6310*/  FFMA R31, R31, UR50, -R77.reuse ;  /* 0x000000321f1f7c23 */ /* 0x100fe2000800084d */
[----:B------:R-:W-:Y:S01]  /*6320*/  FMUL R28, R28, 1.4426950216293334961 ;  /* 0x3fb8aa3b1c1c7820 */ /* 0x000fe20000400000 */
[--C-:B------:R-:W-:Y:S01]  /*6330*/  FFMA R32, R32, UR50, -R77.reuse ;  /* 0x0000003220207c23 */ /* 0x100fe2000800084d */
[----:B------:R1:W0:Y:S01]  /*6340*/  MUFU.EX2 R187, R10 ;  /* 0x0000000a00bb7308 */ /* 0x0002220000000800 */
[----:B----4-:R-:W-:Y:S01]  /*6350*/  FMUL R9, R22, 1.4426950216293334961 ;  /* 0x3fb8aa3b16097820 */ /* 0x010fe20000400000 */
[----:B------:R-:W-:Y:S01]  /*6360*/  FMUL R21, R30, 1.4426950216293334961 ;  /* 0x3fb8aa3b1e157820 */ /* 0x000fe20000400000 */
[--C-:B------:R-:W-:Y:S01]  /*6370*/  FFMA R33, R33, UR50, -R77.reuse ;  /* 0x0000003221217c23 */ /* 0x100fe2000800084d */
[----:B------:R-:W-:Y:S01]  /*6380*/  FMUL R32, R32, 1.4426950216293334961 ;  /* 0x3fb8aa3b20207820 */ /* 0x000fe20000400000 */
[--C-:B------:R-:W-:Y:S01]  /*6390*/  FFMA R34, R34, UR50, -R77.reuse ;  /* 0x0000003222227c23 */ /* 0x100fe2000800084d */
[----:B------:R-:W-:Y:S01]  /*63a0*/  FFMA R35, R35, UR50, -R77 ;  /* 0x0000003223237c23 */ /* 0x000fe2000800084d */
[----:B------:R-:W-:Y:S01]  /*63b0*/  FMUL R19, R33, 1.4426950216293334961 ;  /* 0x3fb8aa3b21137820 */ /* 0x000fe20000400000 */
[----:B------:R-:W4:Y:S01]  /*63c0*/  MUFU.EX2 R5, R5 ;  /* 0x0000000500057308 */ /* 0x000f220000000800 */
[----:B-1----:R-:W-:Y:S01]  /*63d0*/  FMUL R10, R23, 1.4426950216293334961 ;  /* 0x3fb8aa3b170a7820 */ /* 0x002fe20000400000 */
[----:B------:R-:W-:-:S06]  /*63e0*/  FMUL R33, R34, 1.4426950216293334961 ;  /* 0x3fb8aa3b22217820 */ /* 0x000fcc0000400000 */
[----:B------:R5:W1:Y:S08]  /*63f0*/  MUFU.EX2 R155, R12 ;  /* 0x0000000c009b7308 */ /* 0x000a700000000800 */
[----:B------:R1:W1:Y:S01]  /*6400*/  MUFU.EX2 R156, R13 ;  /* 0x0000000d009c7308 */ /* 0x0002620000000800 */
[----:B-----5:R-:W-:Y:S01]  /*6410*/  FADD R12, R4, R11 ;  /* 0x0000000b040c7221 */ /* 0x020fe20000000000 */
[----:B------:R-:W-:-:S03]  /*6420*/  FMUL R11, R25, 1.4426950216293334961 ;  /* 0x3fb8aa3b190b7820 */ /* 0x000fc60000400000 */
[----:B---3--:R-:W-:-:S03]  /*6430*/  FADD R12, R145, R12 ;  /* 0x0000000c910c7221 */ /* 0x008fc60000000000 */
[----:B------:R-:W3:Y:S01]  /*6440*/  MUFU.EX2 R167, R14 ;  /* 0x0000000e00a77308 */ /* 0x000ee20000000800 */
[----:B0-----:R-:W-:-:S04]  /*6450*/  FADD R12, R147, R12 ;  /* 0x0000000c930c7221 */ /* 0x001fc80000000000 */
[----:B------:R-:W-:-:S03]  /*6460*/  FADD R12, R187, R12 ;  /* 0x0000000cbb0c7221 */ /* 0x000fc60000000000 */
[----:B------:R-:W0:Y:S01]  /*6470*/  MUFU.EX2 R6, R6 ;  /* 0x0000000600067308 */ /* 0x000e220000000800 */
[----:B----4-:R-:W-:-:S04]  /*6480*/  FADD R12, R5, R12 ;  /* 0x0000000c050c7221 */ /* 0x010fc80000000000 */
[----:B-1----:R-:W-:-:S03]  /*6490*/  FADD R13, R155, R12 ;  /* 0x0000000c9b0d7221 */ /* 0x002fc60000000000 */
[----:B------:R1:W4:Y:S01]  /*64a0*/  MUFU.EX2 R157, R16 ;  /* 0x00000010009d7308 */ /* 0x0003220000000800 */
[----:B------:R-:W-:-:S04]  /*64b0*/  FADD R12, R156, R13 ;  /* 0x0000000d9c0c7221 */ /* 0x000fc80000000000 */
[----:B---3--:R-:W-:-:S03]  /*64c0*/  FADD R13, R167, R12 ;  /* 0x0000000ca70d7221 */ /* 0x008fc60000000000 */
[----:B------:R3:W5:Y:S01]  /*64d0*/  MUFU.EX2 R158, R17 ;  /* 0x00000011009e7308 */ /* 0x0007620000000800 */
[----:B0-----:R-:W-:Y:S01]  /*64e0*/  FADD R12, R6, R13 ;  /* 0x0000000d060c7221 */ /* 0x001fe20000000000 */
[----:B-1----:R-:W-:-:S06]  /*64f0*/  FMUL R16, R26, 1.4426950216293334961 ;  /* 0x3fb8aa3b1a107820 */ /* 0x002fcc0000400000 */
[----:B------:R0:W1:Y:S01]  /*6500*/  MUFU.EX2 R166, R18 ;  /* 0x0000001200a67308 */ /* 0x0000620000000800 */
[----:B----4-:R-:W-:Y:S01]  /*6510*/  FADD R13, R157, R12 ;  /* 0x0000000c9d0d7221 */ /* 0x010fe20000000000 */
[----:B---3--:R-:W-:-:S06]  /*6520*/  FMUL R17, R29, 1.4426950216293334961 ;  /* 0x3fb8aa3b1d117820 */ /* 0x008fcc0000400000 */
[----:B------:R-:W3:Y:S01]  /*6530*/  MUFU.EX2 R7, R7 ;  /* 0x0000000700077308 */ /* 0x000ee20000000800 */
[----:B-----5:R-:W-:Y:S01]  /*6540*/  FADD R13, R158, R13 ;  /* 0x0000000d9e0d7221 */ /* 0x020fe20000000000 */
[----:B0-----:R-:W-:-:S06]  /*6550*/  FMUL R18, R27, 1.4426950216293334961 ;  /* 0x3fb8aa3b1b127820 */ /* 0x001fcc0000400000 */
[----:B------:R0:W4:Y:S01]  /*6560*/  MUFU.EX2 R112, R20 ;  /* 0x0000001400707308 */ /* 0x0001220000000800 */
[----:B-1----:R-:W-:-:S07]  /*6570*/  FADD R12, R166, R13 ;  /* 0x0000000da60c7221 */ /* 0x002fce0000000000 */
[----:B------:R-:W1:Y:S01]  /*6580*/  MUFU.EX2 R8, R8 ;  /* 0x0000000800087308 */ /* 0x000e620000000800 */
[----:B---3--:R-:W-:Y:S01]  /*6590*/  FADD R13, R7, R12 ;  /* 0x0000000c070d7221 */ /* 0x008fe20000000000 */
[----:B------:R-:W-:Y:S01]  /*65a0*/  FADD R12, -R77, R38 ;  /* 0x000000264d0c7221 */ /* 0x000fe20000000100 */
[----:B0-----:R-:W-:Y:S01]  /*65b0*/  FMUL R20, R31, 1.4426950216293334961 ;  /* 0x3fb8aa3b1f147820 */ /* 0x001fe20000400000 */
[----:B------:R-:W-:Y:S02]  /*65c0*/  FMUL R31, R35, 1.4426950216293334961 ;  /* 0x3fb8aa3b231f7820 */ /* 0x000fe40000400000 */
[----:B------:R-:W-:Y:S02]  /*65d0*/  FMUL R12, R12, 1.4426950216293334961 ;  /* 0x3fb8aa3b0c0c7820 */ /* 0x000fe40000400000 */
[----:B------:R-:W0:Y:S01]  /*65e0*/  MUFU.EX2 R9, R9 ;  /* 0x0000000900097308 */ /* 0x000e220000000800 */
[----:B----4-:R-:W-:-:S07]  /*65f0*/  FADD R13, R112, R13 ;  /* 0x0000000d700d7221 */ /* 0x010fce0000000000 */
[----:B------:R-:W2:Y:S01]  /*6600*/  MUFU.EX2 R159, R12 ;  /* 0x0000000c009f7308 */ /* 0x000ea20000000800 */
[----:B-1----:R-:W-:-:S07]  /*6610*/  FADD R14, R8, R13 ;  /* 0x0000000d080e7221 */ /* 0x002fce0000000000 */
[----:B------:R-:W1:Y:S01]  /*6620*/  MUFU.EX2 R10, R10 ;  /* 0x0000000a000a7308 */ /* 0x000e620000000800 */
[----:B0-----:R-:W-:-:S07]  /*6630*/  FADD R13, R9, R14 ;  /* 0x0000000e090d7221 */ /* 0x001fce0000000000 */
[----:B------:R-:W0:Y:S01]  /*6640*/  MUFU.EX2 R113, R24 ;  /* 0x0000001800717308 */ /* 0x000e220000000800 */
[----:B--2---:R2:W-:Y:S01]  /*6650*/  STSM.16.M88 [R2+0x8000], R159 ;  /* 0x0080009f02007844 */ /* 0x0045e20000000000 */
[----:B------:R-:W-:Y:S01]  /*6660*/  BAR.SYNC.DEFER_BLOCKING 0x0 ;  /* 0x0000000000007b1d */ /* 0x000fe20000010000 */
[----:B-1----:R-:W-:-:S05]  /*6670*/  FADD R14, R10, R13 ;  /* 0x0000000d0a0e7221 */ /* 0x002fca0000000000 */
[----:B------:R-:W1:Y:S01]  /*6680*/  MUFU.EX2 R11, R11 ;  /* 0x0000000b000b7308 */ /* 0x000e620000000800 */
[----:B0-----:R-:W-:-:S07]  /*6690*/  FADD R14, R113, R14 ;  /* 0x0000000e710e7221 */ /* 0x001fce0000000000 */
[----:B------:R-:W0:Y:S08]  /*66a0*/  MUFU.EX2 R16, R16 ;  /* 0x0000001000107308 */ /* 0x000e300000000800 */
[----:B------:R-:W3:Y:S01]  /*66b0*/  MUFU.EX2 R18, R18 ;  /* 0x0000001200127308 */ /* 0x000ee20000000800 */
[----:B-1----:R-:W-:Y:S01]  /*66c0*/  FADD R13, R11, R14 ;  /* 0x0000000e0b0d7221 */ /* 0x002fe20000000000 */
[----:B------:R2:W1:Y:S01]  /*66d0*/  LDSM.16.M88 R169, [R70+UR14+0x8000] ;  /* 0x0080000e46a9783b */ /* 0x0004620008000000 */
[----:B------:R-:W4:Y:S01]  /*66e0*/  SYNCS.PHASECHK.TRANS64.TRYWAIT P2, [UR12], R36 ;  /* 0x00000024ff0075a7 */ /* 0x000f22000804110c */
[----:B------:R-:W-:-:S04]  /*66f0*/  IADD3 R14, P4, PT, R140, UR39, RZ ;  /* 0x000000278c0e7c10 */ /* 0x000fc8000ff9e0ff */
[----:B------:R-:W5:Y:S01]  /*6700*/  MUFU.EX2 R114, R28 ;  /* 0x0000001c00727308 */ /* 0x000f620000000800 */
[----:B0-----:R-:W-:-:S07]  /*6710*/  FADD R13, R16, R13 ;  /* 0x0000000d100d7221 */ /* 0x001fce0000000000 */
[----:B------:R-:W0:Y:S01]  /*6720*/  MUFU.EX2 R17, R17 ;  /* 0x0000001100117308 */ /* 0x000e220000000800 */
[----:B---3--:R-:W-:-:S07]  /*6730*/  FADD R13, R18, R13 ;  /* 0x0000000d120d7221 */ /* 0x008fce0000000000 */
[----:B------:R-:W3:Y:S01]  /*6740*/  MUFU.EX2 R21, R21 ;  /* 0x0000001500157308 */ /* 0x000ee20000000800 */
[----:B-----5:R-:W-:-:S07]  /*6750*/  FADD R12, R114, R13 ;  /* 0x0000000d720c7221 */ /* 0x020fce0000000000 */
        /* <DEDUP_REMOVED lines=9> */
[----:B---3--:R-:W-:-:S04]  /*67f0*/  FADD R12, R19, R12 ;  /* 0x0000000c130c7221 */ /* 0x008fc80000000000 */
[----:B-----5:R-:W-:Y:S01]  /*6800*/  FADD R160, R33, R12 ;  /* 0x0000000c21a07221 */ /* 0x020fe20000000000 */
[----:B------:R-:W-:-:S04]  /*6810*/  IADD3 R12, P3, PT, R148, UR39, RZ ;  /* 0x00000027940c7c10 */ /* 0x000fc8000ff7e0ff */
[----:B------:R-:W-:Y:S01]  /*6820*/  IADD3.X R13, PT, PT, R149, UR6, RZ, P3, !PT ;  /* 0x00000006950d7c10 */ /* 0x000fe20009ffe4ff */
[----:B0-----:R-:W-:-:S05]  /*6830*/  FADD R160, R31, R160 ;  /* 0x000000a01fa07221 */ /* 0x001fca0000000000 */
[----:B------:R2:W0:Y:S01]  /*6840*/  SHFL.BFLY PT, R161, R160, 0x10, 0x1f ;  /* 0x0e001f00a0a17f89 */ /* 0x00042200000e0000 */
[----:B-1--4-:R-:W-:Y:S05]  /*6850*/  @!P2 BRA `(.L_x_14) ;  /* 0x0000004000d4a947 */ /* 0x012fea0003800000 */
.L_x_23:
[----:B------:R-:W-:Y:S01]  /*6860*/  IADD3 R24, P2, PT, R136, UR39, RZ ;  /* 0x0000002788187c10 */ /* 0x000fe2000ff5e0ff */
[----:B------:R1:W3:Y:S01]  /*6870*/  LDG.E.U8 R32, desc[UR32][R12.64] ;  /* 0x000000200c207981 */ /* 0x0002e2000c1e1100 */
[----:B------:R-:W-:Y:S02]  /*6880*/  IADD3 R34, P3, PT, R132, UR39, RZ ;  /* 0x0000002784227c10 */ /* 0x000fe4000ff7e0ff */
[----:B------:R-:W-:Y:S02]  /*6890*/  IADD3.X R25, PT, PT, R137, UR6, RZ, P2, !PT ;  /* 0x0000000689197c10 */ /* 0x000fe400097fe4ff */
[----:B------:R-:W-:Y:S02]  /*68a0*/  IADD3.X R35, PT, PT, R133, UR6, RZ, P3, !PT ;  /* 0x0000000685237c10 */ /* 0x000fe40009ffe4ff */
[----:B------:R-:W-:Y:S01]  /*68b0*/  IADD3 R40, P2, PT, R128, UR39, RZ ;  /* 0x0000002780287c10 */ /* 0x000fe2000ff5e0ff */
[----:B------:R-:W4:Y:S01]  /*68c0*/  LDG.E.U8 R29, desc[UR32][R24.64] ;  /* 0x00000020181d7981 */ /* 0x000f22000c1e1100 */
[----:B------:R-:W-:-:S02]  /*68d0*/  IADD3 R38, P3, PT, R124, UR39, RZ ;  /* 0x000000277c267c10 */ /* 0x000fc4000ff7e0ff */
[----:B------:R-:W-:Y:S01]  /*68e0*/  IADD3.X R15, PT, PT, R141, UR6, RZ, P4, !PT ;  /* 0x000000068d0f7c10 */ /* 0x000fe2000a7fe4ff */
[----:B------:R-:W5:Y:S01]  /*68f0*/  LDG.E.U8 R28, desc[UR32][R34.64] ;  /* 0x00000020221c7981 */ /* 0x000f62000c1e1100 */
[----:B------:R-:W-:Y:S02]  /*6900*/  IADD3.X R41, PT, PT, R129, UR6, RZ, P2, !PT ;  /* 0x0000000681297c10 */ /* 0x000fe400097fe4ff */
[----:B------:R-:W-:Y:S01]  /*6910*/  IADD3.X R39, PT, PT, R125, UR6, RZ, P3, !PT ;  /* 0x000000067d277c10 */ /* 0x000fe20009ffe4ff */
[----:B------:R2:W5:Y:S01]  /*6920*/  LDG.E.U8 R30, desc[UR32][R14.64] ;  /* 0x000000200e1e7981 */ /* 0x000562000c1e1100 */
[----:B------:R-:W-:Y:S02]  /*6930*/  IADD3 R36, P2, PT, R120, UR39, RZ ;  /* 0x0000002778247c10 */ /* 0x000fe4000ff5e0ff */
[----:B------:R-:W-:Y:S01]  /*6940*/  IADD3 R22, P3, PT, R116, UR39, RZ ;  /* 0x0000002774167c10 */ /* 0x000fe2000ff7e0ff */
[----:B------:R-:W5:Y:S01]  /*6950*/  LDG.E.U8 R27, desc[UR32][R40.64] ;  /* 0x00000020281b7981 */ /* 0x000f62000c1e1100 */
[----:B-1----:R-:W-:-:S02]  /*6960*/  IADD3 R12, P4, PT, R104, UR39, RZ ;  /* 0x00000027680c7c10 */ /* 0x002fc4000ff9e0ff */
[----:B------:R-:W-:Y:S01]  /*6970*/  IADD3.X R37, PT, PT, R121, UR6, RZ, P2, !PT ;  /* 0x0000000679257c10 */ /* 0x000fe200097fe4ff */
[----:B------:R-:W5:Y:S01]  /*6980*/  LDG.E.U8 R26, desc[UR32][R38.64] ;  /* 0x00000020261a7981 */ /* 0x000f62000c1e1100 */
[----:B------:R-:W-:Y:S02]  /*6990*/  IADD3.X R23, PT, PT, R117, UR6, RZ, P3, !PT ;  /* 0x0000000675177c10 */ /* 0x000fe40009ffe4ff */
[----:B--2---:R-:W-:Y:S01]  /*69a0*/  IADD3 R14, P2, PT, R108, UR39, RZ ;  /* 0x000000276c0e7c10 */ /* 0x004fe2000ff5e0ff */
[----:B------:R-:W2:Y:S01]  /*69b0*/  LDG.E.U8 R25, desc[UR32][R36.64] ;  /* 0x0000002024197981 */ /* 0x000ea2000c1e1100 */
[----:B------:R-:W-:Y:S02]  /*69c0*/  IADD3.X R13, PT, PT, R105, UR6, RZ, P4, !PT ;  /* 0x00000006690d7c10 */ /* 0x000fe4000a7fe4ff */
[----:B------:R-:W-:Y:S01]  /*69d0*/  IADD3 R34, P3, PT, R100, UR39, RZ ;  /* 0x0000002764227c10 */ /* 0x000fe2000ff7e0ff */
[----:B------:R-:W2:Y:S01]  /*69e0*/  LDG.E.U8 R24, desc[UR32][R22.64] ;  /* 0x0000002016187981 */ /* 0x000ea2000c1e1100 */
[----:B------:R-:W-:-:S02]  /*69f0*/  IADD3.X R15, PT, PT, R109, UR6, RZ, P2, !PT ;  /* 0x000000066d0f7c10 */ /* 0x000fc400097fe4ff */
[----:B------:R-:W-:Y:S02]  /*6a00*/  IADD3.X R35, PT, PT, R101, UR6, RZ, P3, !PT ;  /* 0x0000000665237c10 */ /* 0x000fe40009ffe4ff */
[----:B------:R-:W-:Y:S02]  /*6a10*/  IADD3 R170, P2, PT, R96, UR39, RZ ;  /* 0x0000002760aa7c10 */ /* 0x000fe4000ff5e0ff */
[----:B------:R-:W-:Y:S01]  /*6a20*/  IADD3 R174, P4, PT, R80, UR39, RZ ;  /* 0x0000002750ae7c10 */ /* 0x000fe2000ff9e0ff */
[----:B------:R-:W2:Y:S04]  /*6a30*/  LDG.E.U8 R34, desc[UR32][R34.64] ;  /* 0x0000002022227981 */ /* 0x000ea8000c1e1100 */
[----:B------:R1:W2:Y:S01]  /*6a40*/  LDG.E.U8 R22, desc[UR32][R12.64] ;  /* 0x000000200c167981 */ /* 0x0002a2000c1e1100 */
[----:B------:R-:W-:-:S02]  /*6a50*/  IADD3.X R171, PT, PT, R97, UR6, RZ, P2, !PT ;  /* 0x0000000661ab7c10 */ /* 0x000fc400097fe4ff */
[----:B------:R-:W-:Y:S01]  /*6a60*/  IADD3 R172, P2, PT, R88, UR39, RZ ;  /* 0x0000002758ac7c10 */ /* 0x000fe2000ff5e0ff */
[----:B------:R0:W2:Y:S01]  /*6a70*/  LDG.E.U8 R23, desc[UR32][R14.64] ;  /* 0x000000200e177981 */ /* 0x0000a2000c1e1100 */
[----:B-1----:R-:W-:-:S03]  /*6a80*/  IADD3 R12, P3, PT, R92, UR39, RZ ;  /* 0x000000275c0c7c10 */ /* 0x002fc6000ff7e0ff */
[----:B------:R-:W2:Y:S01]  /*6a90*/  LDG.E.U8 R170, desc[UR32][R170.64] ;  /* 0x00000020aaaa7981 */ /* 0x000ea2000c1e1100 */
[----:B------:R-:W-:Y:S02]  /*6aa0*/  IADD3.X R13, PT, PT, R93, UR6, RZ, P3, !PT ;  /* 0x000000065d0d7c10 */ /* 0x000fe40009ffe4ff */
[----:B0-----:R-:W-:Y:S02]  /*6ab0*/  IADD3 R14, P3, PT, R84, UR39, RZ ;  /* 0x00000027540e7c10 */ /* 0x001fe4000ff7e0ff */
[----:B------:R-:W-:Y:S02]  /*6ac0*/  IADD3.X R173, PT, PT, R89, UR6, RZ, P2, !PT ;  /* 0x0000000659ad7c10 */ /* 0x000fe400097fe4ff */
[----:B------:R-:W-:Y:S01]  /*6ad0*/  IADD3.X R15, PT, PT, R85, UR6, RZ, P3, !PT ;  /* 0x00000006550f7c10 */ /* 0x000fe20009ffe4ff */
[----:B------:R0:W2:Y:S01]  /*6ae0*/  LDG.E.U8 R171, desc[UR32][R12.64] ;  /* 0x000000200cab7981 */ /* 0x0000a2000c1e1100 */
[----:B------:R-:W-:Y:S02]  /*6af0*/  IADD3.X R175, PT, PT, R81, UR6, RZ, P4, !PT ;  /* 0x0000000651af7c10 */ /* 0x000fe4000a7fe4ff */
[----:B------:R-:W-:Y:S01]  /*6b00*/  IADD3 R176, P3, PT, R138, UR39, RZ ;  /* 0x000000278ab07c10 */ /* 0x000fe2000ff7e0ff */
[----:B------:R-:W2:Y:S01]  /*6b10*/  LDG.E.U8 R172, desc[UR32][R172.64] ;  /* 0x00000020acac7981 */ /* 0x000ea2000c1e1100 */
[----:B0-----:R-:W-:-:S03]  /*6b20*/  IADD3 R12, P2, PT, R142, UR39, RZ ;  /* 0x000000278e0c7c10 */ /* 0x001fc6000ff5e0ff */
[----:B------:R-:W2:Y:S01]  /*6b30*/  LDG.E.U8 R174, desc[UR32][R174.64] ;  /* 0x00000020aeae7981 */ /* 0x000ea2000c1e1100 */
[----:B------:R-:W-:-:S03]  /*6b40*/  IADD3.X R13, PT, PT, R143, UR6, RZ, P2, !PT ;  /* 0x000000068f0d7c10 */ /* 0x000fc600097fe4ff */
[----:B------:R0:W2:Y:S01]  /*6b50*/  LDG.E.U8 R173, desc[UR32][R14.64] ;  /* 0x000000200ead7981 */ /* 0x0000a2000c1e1100 */
[----:B------:R-:W-:Y:S02]  /*6b60*/  IADD3.X R177, PT, PT, R139, UR6, RZ, P3, !PT ;  /* 0x000000068bb17c10 */ /* 0x000fe40009ffe4ff */
[----:B------:R-:W-:Y:S01]  /*6b70*/  IADD3 R178, P3, PT, R130, UR39, RZ ;  /* 0x0000002782b27c10 */ /* 0x000fe2000ff7e0ff */
[----:B------:R1:W2:Y:S01]  /*6b80*/  LDG.E.U8 R175, desc[UR32][R12.64] ;  /* 0x000000200caf7981 */ /* 0x0002a2000c1e1100 */
[----:B0-----:R-:W-:-:S03]  /*6b90*/  IADD3 R14, P2, PT, R134, UR39, RZ ;  /* 0x00000027860e7c10 */ /* 0x001fc6000ff5e0ff */
[----:B------:R-:W2:Y:S01]  /*6ba0*/  LDG.E.U8 R176, desc[UR32][R176.64] ;  /* 0x00000020b0b07981 */ /* 0x000ea2000c1e1100 */
[----:B------:R-:W-:Y:S02]  /*6bb0*/  IADD3.X R15, PT, PT, R135, UR6, RZ, P2, !PT ;  /* 0x00000006870f7c10 */ /* 0x000fe400097fe4ff */
[----:B-1----:R-:W-:Y:S02]  /*6bc0*/  IADD3 R12, P2, PT, R126, UR39, RZ ;  /* 0x000000277e0c7c10 */ /* 0x002fe4000ff5e0ff */
[----:B------:R-:W-:Y:S02]  /*6bd0*/  IADD3.X R179, PT, PT, R131, UR6, RZ, P3, !PT ;  /* 0x0000000683b37c10 */ /* 0x000fe40009ffe4ff */
[----:B------:R-:W-:Y:S01]  /*6be0*/  IADD3 R180, P3, PT, R122, UR39, RZ ;  /* 0x000000277ab47c10 */ /* 0x000fe2000ff7e0ff */
[----:B------:R0:W2:Y:S01]  /*6bf0*/  LDG.E.U8 R177, desc[UR32][R14.64] ;  /* 0x000000200eb17981 */ /* 0x0000a2000c1e1100 */
[----:B------:R-:W-:Y:S02]  /*6c00*/  IADD3.X R13, PT, PT, R127, UR6, RZ, P2, !PT ;  /* 0x000000067f0d7c10 */ /* 0x000fe400097fe4ff */
[----:B------:R-:W-:Y:S01]  /*6c10*/  IADD3.X R181, PT, PT, R123, UR6, RZ, P3, !PT ;  /* 0x000000067bb57c10 */ /* 0x000fe20009ffe4ff */
[----:B------:R-:W2:Y:S01]  /*6c20*/  LDG.E.U8 R178, desc[UR32][R178.64] ;  /* 0x00000020b2b27981 */ /* 0x000ea2000c1e1100 */
[----:B------:R-:W-:-:S03]  /*6c30*/  IADD3 R182, P3, PT, R110, UR39, RZ ;  /* 0x000000276eb67c10 */ /* 0x000fc6000ff7e0ff */
[----:B------:R-:W2:Y:S01]  /*6c40*/  LDG.E.U8 R180, desc[UR32][R180.64] ;  /* 0x00000020b4b47981 */ /* 0x000ea2000c1e1100 */
[----:B0-----:R-:W-:-:S03]  /*6c50*/  IADD3 R14, P2, PT, R118, UR39, RZ ;  /* 0x00000027760e7c10 */ /* 0x001fc6000ff5e0ff */
[----:B------:R0:W2:Y:S01]  /*6c60*/  LDG.E.U8 R179, desc[UR32][R12.64] ;  /* 0x000000200cb37981 */ /* 0x0000a2000c1e1100 */
[----:B------:R-:W-:Y:S02]  /*6c70*/  IADD3.X R15, PT, PT, R119, UR6, RZ, P2, !PT ;  /* 0x00000006770f7c10 */ /* 0x000fe400097fe4ff */
[----:B------:R-:W-:Y:S02]  /*6c80*/  IADD3.X R183, PT, PT, R111, UR6, RZ, P3, !PT ;  /* 0x000000066fb77c10 */ /* 0x000fe40009ffe4ff */
[----:B------:R-:W-:Y:S01]  /*6c90*/  IADD3 R184, P3, PT, R102, UR39, RZ ;  /* 0x0000002766b87c10 */ /* 0x000fe2000ff7e0ff */
[----:B------:R1:W2:Y:S01]  /*6ca0*/  LDG.E.U8 R181, desc[UR32][R14.64] ;  /* 0x000000200eb57981 */ /* 0x0002a2000c1e1100 */
[----:B0-----:R-:W-:-:S03]  /*6cb0*/  IADD3 R12, P2, PT, R106, UR39, RZ ;  /* 0x000000276a0c7c10 */ /* 0x001fc6000ff5e0ff */
[----:B------:R-:W2:Y:S01]  /*6cc0*/  LDG.E.U8 R182, desc[UR32][R182.64] ;  /* 0x00000020b6b67981 */ /* 0x000ea2000c1e1100 */
[----:B------:R-:W-:Y:S02]  /*6cd0*/  IADD3.X R13, PT, PT, R107, UR6, RZ, P2, !PT ;  /* 0x000000066b0d7c10 */ /* 0x000fe400097fe4ff */
[----:B------:R-:W-:Y:S02]  /*6ce0*/  IADD3.X R185, PT, PT, R103, UR6, RZ, P3, !PT ;  /* 0x0000000667b97c10 */ /* 0x000fe40009ffe4ff */
[----:B-1----:R-:W-:Y:S01]  /*6cf0*/  IADD3 R14, P2, PT, R98, UR39, RZ ;  /* 0x00000027620e7c10 */ /* 0x002fe2000ff5e0ff */
[----:B------:R0:W2:Y:S03]  /*6d00*/  LDG.E.U8 R183, desc[UR32][R12.64] ;  /* 0x000000200cb77981 */ /* 0x0000a6000c1e1100 */
[----:B------:R-:W-:Y:S02]  /*6d10*/  IADD3.X R15, PT, PT, R99, UR6, RZ, P2, !PT ;  /* 0x00000006630f7c10 */ /* 0x000fe400097fe4ff */
[----:B------:R-:W-:Y:S01]  /*6d20*/  IADD3 R162, P2, PT, R90, UR39, RZ ;  /* 0x000000275aa27c10 */ /* 0x000fe2000ff5e0ff */
[----:B------:R-:W2:Y:S01]  /*6d30*/  LDG.E.U8 R184, desc[UR32][R184.64] ;  /* 0x00000020b8b87981 */ /* 0x000ea2000c1e1100 */
[----:B0-----:R-:W-:-:S04]  /*6d40*/  IADD3 R12, P3, PT, R94, UR39, RZ ;  /* 0x000000275e0c7c10 */ /* 0x001fc8000ff7e0ff */
[----:B------:R-:W-:Y:S01]  /*6d50*/  IADD3.X R13, PT, PT, R95, UR6, RZ, P3, !PT ;  /* 0x000000065f0d7c10 */ /* 0x000fe20009ffe4ff */
[----:B------:R0:W2:Y:S01]  /*6d60*/  LDG.E.U8 R185, desc[UR32][R14.64] ;  /* 0x000000200eb97981 */ /* 0x0000a2000c1e1100 */
[----:B------:R-:W-:Y:S02]  /*6d70*/  IADD3 R164, P4, PT, R82, UR39, RZ ;  /* 0x0000002752a47c10 */ /* 0x000fe4000ff9e0ff */
[----:B------:R-:W-:Y:S01]  /*6d80*/  IADD3.X R163, PT, PT, R91, UR6, RZ, P2, !PT ;  /* 0x000000065ba37c10 */ /* 0x000fe200097fe4ff */
[----:B------:R1:W2:Y:S01]  /*6d90*/  LDG.E.U8 R186, desc[UR32][R12.64] ;  /* 0x000000200cba7981 */ /* 0x0002a2000c1e1100 */
[----:B------:R-:W-:-:S03]  /*6da0*/  IADD3.X R165, PT, PT, R83, UR6, RZ, P4, !PT ;  /* 0x0000000653a57c10 */ /* 0x000fc6000a7fe4ff */
[----:B------:R-:W2:Y:S01]  /*6db0*/  LDG.E.U8 R162, desc[UR32][R162.64] ;  /* 0x00000020a2a27981 */ /* 0x000ea2000c1e1100 */
[----:B0-----:R-:W-:-:S03]  /*6dc0*/  IADD3 R14, P3, PT, R86, UR39, RZ ;  /* 0x00000027560e7c10 */ /* 0x001fc6000ff7e0ff */
[----:B------:R-:W2:Y:S01]  /*6dd0*/  LDG.E.U8 R164, desc[UR32][R164.64] ;  /* 0x00000020a4a47981 */ /* 0x000ea2000c1e1100 */
[----:B-1----:R-:W-:Y:S02]  /*6de0*/  IADD3 R12, P2, PT, R78, UR39, RZ ;  /* 0x000000274e0c7c10 */ /* 0x002fe4000ff5e0ff */
[----:B------:R-:W-:Y:S02]  /*6df0*/  IADD3.X R15, PT, PT, R87, UR6, RZ, P3, !PT ;  /* 0x00000006570f7c10 */ /* 0x000fe40009ffe4ff */
[----:B------:R-:W-:-:S03]  /*6e00*/  IADD3.X R13, PT, PT, R79, UR6, RZ, P2, !PT ;  /* 0x000000064f0d7c10 */ /* 0x000fc600097fe4ff */
[----:B------:R-:W2:Y:S04]  /*6e10*/  LDG.E.U8 R163, desc[UR32][R14.64] ;  /* 0x000000200ea37981 */ /* 0x000ea8000c1e1100 */
[----:B------:R0:W2:Y:S01]  /*6e20*/  LDG.E.U8 R165, desc[UR32][R12.64] ;  /* 0x000000200ca57981 */ /* 0x0000a2000c1e1100 */
[----:B------:R-:W-:Y:S02]  /*6e30*/  F2FP.SATFINITE.E4M3.F32.PACK_AB_MERGE_C R168, R4, R168, RZ ;  /* 0x000000a804a8723e */ /* 0x000fe400048070ff */
[----:B------:R-:W-:Y:S02]  /*6e40*/  F2FP.SATFINITE.E4M3.F32.PACK_AB_MERGE_C R9, R10, R9, RZ ;  /* 0x000000090a09723e */ /* 0x000fe400048070ff */
[----:B------:R-:W-:Y:S02]  /*6e50*/  F2FP.SATFINITE.E4M3.F32.PACK_AB_MERGE_C R16, R18, R16, RZ ;  /* 0x000000101210723e */ /* 0x000fe400048070ff */
[----:B------:R-:W-:-:S02]  /*6e60*/  F2FP.SATFINITE.E4M3.F32.PACK_AB_MERGE_C R20, R20, R21, RZ ;  /* 0x000000151414723e */ /* 0x000fc400048070ff */
[----:B------:R-:W-:Y:S02]  /*6e70*/  F2FP.SATFINITE.E4M3.F32.PACK_AB_MERGE_C R4, R31, R33, RZ ;  /* 0x000000211f04723e */ /* 0x000fe400048070ff */
[----:B------:R-:W-:Y:S02]  /*6e80*/  F2FP.SATFINITE.E4M3.F32.PACK_AB_MERGE_C R187, R5, R187, RZ ;  /* 0x000000bb05bb723e */ /* 0x000fe400048070ff */
[----:B------:R-:W-:Y:S02]  /*6e90*/  F2FP.SATFINITE.E4M3.F32.PACK_AB_MERGE_C R167, R6, R167, RZ ;  /* 0x000000a706a7723e */ /* 0x000fe400048070ff */
[----:B------:R-:W-:Y:S02]  /*6ea0*/  F2FP.SATFINITE.E4M3.F32.PACK_AB_MERGE_C R166, R7, R166, RZ ;  /* 0x000000a607a6723e */ /* 0x000fe400048070ff */
[----:B------:R-:W-:Y:S02]  /*6eb0*/  F2FP.SATFINITE.E4M3.F32.PACK_AB_MERGE_C R113, R11, R113, R16 ;  /* 0x000000710b71723e */ /* 0x000fe40004807010 */
[----:B------:R-:W-:-:S02]  /*6ec0*/  F2FP.SATFINITE.E4M3.F32.PACK_AB_MERGE_C R112, R8, R112, R9 ;  /* 0x000000700870723e */ /* 0x000fc40004807009 */
[----:B------:R-:W-:Y:S02]  /*6ed0*/  F2FP.SATFINITE.E4M3.F32.PACK_AB_MERGE_C R114, R17, R114, R20 ;  /* 0x000000721172723e */ /* 0x000fe40004807014 */
[----:B------:R-:W-:Y:S02]  /*6ee0*/  F2FP.SATFINITE.E4M3.F32.PACK_AB_MERGE_C R115, R19, R115, R4 ;  /* 0x000000731373723e */ /* 0x000fe40004807004 */
[----:B------:R-:W-:Y:S02]  /*6ef0*/  F2FP.SATFINITE.E4M3.F32.PACK_AB_MERGE_C R145, R147, R145, R187 ;  /* 0x000000919391723e */ /* 0x000fe400048070bb */
[----:B------:R-:W-:Y:S02]  /*6f00*/  F2FP.SATFINITE.E4M3.F32.PACK_AB_MERGE_C R144, R146, R144, R168 ;  /* 0x000000909290723e */ /* 0x000fe400048070a8 */
[----:B------:R-:W-:Y:S02]  /*6f10*/  F2FP.SATFINITE.E4M3.F32.PACK_AB_MERGE_C R146, R156, R155, R167 ;  /* 0x0000009b9c92723e */ /* 0x000fe400048070a7 */
[----:B------:R-:W-:Y:S01]  /*6f20*/  F2FP.SATFINITE.E4M3.F32.PACK_AB_MERGE_C R147, R158, R157, R166 ;  /* 0x0000009d9e93723e */ /* 0x000fe200048070a6 */
[----:B---3--:R-:W-:Y:S04]  /*6f30*/  STS.U8 [R74+UR14+0xa000], R32 ;  /* 0x00a000204a007988 */ /* 0x008fe8000800000e */
[----:B----4-:R-:W-:Y:S04]  /*6f40*/  STS.U8 [R74+UR14+0xa400], R29 ;  /* 0x00a4001d4a007988 */ /* 0x010fe8000800000e */
[----:B-----5:R-:W-:Y:S04]  /*6f50*/  STS.U8 [R74+UR14+0xa600], R28 ;  /* 0x00a6001c4a007988 */ /* 0x020fe8000800000e */
[----:B------:R-:W-:Y:S04]  /*6f60*/  STS.U8 [R74+UR14+0xa200], R30 ;  /* 0x00a2001e4a007988 */ /* 0x000fe8000800000e */
[----:B------:R-:W-:Y:S04]  /*6f70*/  STS.U8 [R74+UR14+0xa800], R27 ;  /* 0x00a8001b4a007988 */ /* 0x000fe8000800000e */
[----:B------:R-:W-:Y:S04]  /*6f80*/  STS.U8 [R74+UR14+0xaa00], R26 ;  /* 0x00aa001a4a007988 */ /* 0x000fe8000800000e */
[----:B--2---:R-:W-:Y:S04]  /*6f90*/  STS.U8 [R74+UR14+0xac00], R25 ;  /* 0x00ac00194a007988 */ /* 0x004fe8000800000e */
[----:B------:R-:W-:Y:S04]  /*6fa0*/  STS.U8 [R74+UR14+0xae00], R24 ;  /* 0x00ae00184a007988 */ /* 0x000fe8000800000e */
[----:B------:R-:W-:Y:S04]  /*6fb0*/  STS.U8 [R74+UR14+0xb400], R34 ;  /* 0x00b400224a007988 */ /* 0x000fe8000800000e */
[----:B------:R-:W-:Y:S04]  /*6fc0*/  STS.U8 [R74+UR14+0xb200], R22 ;  /* 0x00b200164a007988 */ /* 0x000fe8000800000e */
[----:B------:R0:W-:Y:S02]  /*6fd0*/  STS.U8 [R74+UR14+0xb000], R23 ;  /* 0x00b000174a007988 */ /* 0x0001e4000800000e */
[----:B0-----:R-:W0:Y:S02]  /*6fe0*/  LDTM.x64 R4, tmem[UR16] ;  /* 0x00000010000479ee */ /* 0x001e240008340000 */
[----:B------:R1:W-:Y:S04]  /*6ff0*/  STS.U8 [R74+UR14+0xb600], R170 ;  /* 0x00b600aa4a007988 */ /* 0x0003e8000800000e */
[----:B------:R1:W-:Y:S04]  /*7000*/  STS.U8 [R74+UR14+0xb800], R171 ;  /* 0x00b800ab4a007988 */ /* 0x0003e8000800000e */
[----:B------:R1:W-:Y:S04]  /*7010*/  STS.U8 [R74+UR14+0xba00], R172 ;  /* 0x00ba00ac4a007988 */ /* 0x0003e8000800000e */
[----:B------:R1:W-:Y:S04]  /*7020*/  STS.U8 [R74+UR14+0xbe00], R174 ;  /* 0x00be00ae4a007988 */ /* 0x0003e8000800000e */
[----:B------:R1:W-:Y:S01]  /*7030*/  STS.U8 [R74+UR14+0xbc00], R173 ;  /* 0x00bc00ad4a007988 */ /* 0x0003e2000800000e */
        /* <DEDUP_REMOVED lines=63> */
[----:B------:R-:W-:Y:S01]  /*7430*/  FMUL R67, R169, R67 ;  /* 0x00000043a9437220 */ /* 0x000fe20000400000 */
        /* <DEDUP_REMOVED lines=16> */
[----:B------:R1:W-:Y:S04]  /*7540*/  STS.128 [R76+UR14+0x4000], R144 ;  /* 0x004000904c007988 */ /* 0x0003e80008000c0e */
[----:B------:R1:W-:Y:S01]  /*7550*/  STS.128 [R75+UR14+0x4000], R112 ;  /* 0x004000704b007988 */ /* 0x0003e20008000c0e */
[----:B------:R-:W-:Y:S01]  /*7560*/  NOP ;  /* 0x0000000000007918 */ /* 0x000fe20000000000 */
[----:B------:R1:W-:Y:S01]  /*7570*/  STTM.x64 tmem[UR16], R4 ;  /* 0x00000004000079ed */ /* 0x0003e20008340010 */
[----:B------:R-:W0:Y:S02]  /*7580*/  FENCE.VIEW.ASYNC.T ;  /* 0x00000000000073c6 */ /* 0x000e240000000200 */
[----:B0-----:R-:W-:Y:S06]  /*7590*/  BAR.SYNC.DEFER_BLOCKING 0x0 ;  /* 0x0000000000007b1d */ /* 0x001fec0000010000 */
[----:B------:R0:W-:Y:S06]  /*75a0*/  MEMBAR.ALL.CTA ;  /* 0x0000000000007992 */ /* 0x0001ec0000008000 */
[----:B0-----:R-:W0:Y:S01]  /*75b0*/  FENCE.VIEW.ASYNC.S ;  /* 0x00000000000073c6 */ /* 0x001e220000000000 */
[----:B------:R-:W-:Y:S01]  /*75c0*/  ULEA UR12, UR38, UR14, 0x3 ;  /* 0x0000000e260c7291 */ /* 0x000fe2000f8e18ff */
[----:B------:R-:W-:Y:S01]  /*75d0*/  FADD R160, R160, R161 ;  /* 0x000000a1a0a07221 */ /* 0x000fe20000000000 */
[----:B------:R-:W-:-:S02]  /*75e0*/  UMOV UR6, UR7 ;  /* 0x0000000700067c82 */ /* 0x000fc40008000000 */
[----:B------:R-:W-:Y:S01]  /*75f0*/  UIADD3 UR12, UPT, UPT, UR12, 0xc000, URZ ;  /* 0x0000c0000c0c7890 */ /* 0x000fe2000fffe0ff */
[----:B0-----:R-:W-:Y:S06]  /*7600*/  BAR.SYNC.DEFER_BLOCKING 0x0 ;  /* 0x0000000000007b1d */ /* 0x001fec0000010000 */
[----:B------:R-:W-:Y:S05]  /*7610*/  BRA.U UP1, `(.L_x_15) ;  /* 0x0000000101387547 */ /* 0x000fea000b800000 */
[----:B------:R-:W-:Y:S01]  /*7620*/  UMOV UR31, 0x80004020 ;  /* 0x80004020001f7882 */ /* 0x000fe20000000000 */
[----:B------:R-:W-:Y:S01]  /*7630*/  UMOV UR34, UR4 ;  /* 0x0000000400227c82 */ /* 0x000fe20008000000 */
[----:B------:R-:W-:Y:S01]  /*7640*/  UMOV UR35, 0x80004020 ;  /* 0x8000402000237882 */ /* 0x000fe20000000000 */
[----:B------:R-:W-:Y:S01]  /*7650*/  UMOV UR36, 0x0 ;  /* 0x0000000000247882 */ /* 0x000fe20000000000 */
[----:B------:R-:W-:Y:S01]  /*7660*/  UMOV UR37, 0x8200010 ;  /* 0x0820001000257882 */ /* 0x000fe20000000000 */
[----:B------:R-:W-:Y:S01]  /*7670*/  UMOV UR10, UR12 ;  /* 0x0000000c000a7c82 */ /* 0x000fe20008000000 */
[----:B------:R-:W-:Y:S01]  /*7680*/  UMOV UR11, URZ ;  /* 0x000000ff000b7c82 */ /* 0x000fe20008000000 */
[----:B------:R-:W-:Y:S01]  /*7690*/  UMOV UR52, 0x0 ;  /* 0x0000000000347882 */ /* 0x000fe20000000000 */
[----:B------:R-:W-:Y:S01]  /*76a0*/  UMOV UR53, 0x8200010 ;  /* 0x0820001000357882 */ /* 0x000fe20000000000 */
[----:B------:R0:W-:Y:S01]  /*76b0*/  UTCQMMA gdesc[UR30], gdesc[UR34], tmem[UR15], tmem[UR36], idesc[UR37], UPT ;  /* 0x00ff24221e0075ea */ /* 0x0001e2000b80030f */
[----:B------:R-:W-:Y:S01]  /*76c0*/  UMOV UR7, UR10 ;  /* 0x0000000a00077c82 */ /* 0x000fe20008000000 */
[----:B------:R0:W-:Y:S01]  /*76d0*/  UTCQMMA gdesc[UR40], gdesc[UR24], tmem[UR15], tmem[UR52], idesc[UR53], UPT ;  /* 0x00ff3418280075ea */ /* 0x0001e2000b80030f */
[----:B------:R0:W-:Y:S01]  /*76e0*/  UTCBAR [UR7], URZ ;  /* 0x000000ff070073e9 */ /* 0x0001e200080000ff */
[----:B------:R-:W-:-:S02]  /*76f0*/  NOP ;  /* 0x0000000000007918 */ /* 0x000fc40000000000 */
.L_x_15:
[----:B------:R-:W-:Y:S01]  /*7700*/  UIADD3 UR38, UPT, UPT, UR38, 0x1, URZ ;  /* 0x0000000126267890 */ /* 0x000fe2000fffe0ff */
[----:B------:R-:W-:Y:S01]  /*7710*/  FFMA R152, R159, R152, R160 ;  /* 0x000000989f987223 */ /* 0x000fe200000000a0 */
[----:B------:R-:W-:Y:S01]  /*7720*/  UIADD3 UR8, UPT, UPT, UR8, 0x40, URZ ;  /* 0x0000004008087890 */ /* 0x000fe2000fffe0ff */
[----:B------:R-:W-:Y:S01]  /*7730*/  IMAD.IADD R153, R154, 0x1, R153 ;  /* 0x000000019a997824 */ /* 0x000fe200078e0299 */
[----:B------:R-:W-:Y:S01]  /*7740*/  UISETP.GT.AND UP2, UPT, UR38, 0x1, UPT ;  /* 0x000000012600788c */ /* 0x000fe2000bf44270 */
[----:B-1----:R-:W-:Y:S01]  /*7750*/  IMAD.U32 R36, RZ, RZ, UR6 ;  /* 0x00000006ff247e24 */ /* 0x002fe2000f8e00ff */
[----:B------:R-:W-:Y:S01]  /*7760*/  UIADD3 UR39, UPT, UPT, UR9, UR39, URZ ;  /* 0x0000002709277290 */ /* 0x000fe2000fffe0ff */
[----:B------:R-:W-:Y:S01]  /*7770*/  IMAD.MOV.U32 R38, RZ, RZ, R77 ;  /* 0x000000ffff267224 */ /* 0x000fe200078e004d */
[----:B0-----:R-:W-:Y:S02]  /*7780*/  USEL UR7, URZ, 0x1, !UP2 ;  /* 0x00000001ff077887 */ /* 0x001fe4000d000000 */
[----:B------:R-:W-:-:S02]  /*7790*/  USEL UR38, UR38, URZ, !UP2 ;  /* 0x000000ff26267287 */ /* 0x000fc4000d000000 */
[----:B------:R-:W-:Y:S02]  /*77a0*/  UISETP.GE.AND UP2, UPT, UR8, UR19, UPT ;  /* 0x000000130800728c */ /* 0x000fe4000bf46270 */
[----:B------:R-:W-:-:S07]  /*77b0*/  ULOP3.LUT UR7, UR6, UR7, URZ, 0x3c, !UPT ;  /* 0x0000000706077292 */ /* 0x000fce000f8e3cff */
[----:B------:R-:W-:Y:S05]  /*77c0*/  BRA.U !UP2, `(.L_x_16) ;  /* 0xffffffd90a907547 */ /* 0x000fea000b83ffff */
.L_x_11:
[----:B------:R-:W0:Y:S02]  /*77d0*/  LDCU UR4, c[0x0][0x3f0] ;  /* 0x00007e00ff0477ac */ /* 0x000e240008000800 */
[----:B0-----:R-:W-:-:S09]  /*77e0*/  UISETP.GE.AND UP0, UPT, UR4, 0x1, UPT ;  /* 0x000000010400788c */ /* 0x001fd2000bf06270 */
[----:B------:R-:W-:Y:S05]  /*77f0*/  BRA.U !UP0, `(.L_x_17) ;  /* 0x0000000108107547 */ /* 0x000fea000b800000 */
[----:B------:R-:W-:-:S06]  /*7800*/  USHF.L.U32 UR6, UR6, 0x1f, URZ ;  /* 0x0000001f06067899 */ /* 0x000fcc00080006ff */
[----:B-1----:R-:W-:-:S04]  /*7810*/  IMAD.U32 R4, RZ, RZ, UR6 ;  /* 0x00000006ff047e24 */ /* 0x002fc8000f8e00ff */
[----:B------:R-:W0:Y:S02]  /*7820*/  SYNCS.PHASECHK.TRANS64.TRYWAIT P2, [UR12], R4 ;  /* 0x00000004ff0075a7 */ /* 0x000e24000804110c */
[----:B0-----:R-:W-:Y:S05]  /*7830*/  @!P2 BRA `(.L_x_18) ;  /* 0x0000003000e8a947 */ /* 0x001fea0003800000 */
.L_x_17:
[----:B------:R-:W-:Y:S01]  /*7840*/  BAR.SYNC.DEFER_BLOCKING 0x0 ;  /* 0x0000000000007b1d */ /* 0x000fe20000010000 */
[----:B------:R-:W-:Y:S02]  /*7850*/  FSETP.GEU.AND P2, PT, R152, 1.175494350822287508e-38, PT ;  /* 0x008000009800780b */ /* 0x000fe40003f4e000 */
[----:B------:R-:W-:-:S03]  /*7860*/  LOP3.LUT R71, R0, 0x80, RZ, 0xc0, !PT ;  /* 0x0000008000477812 */ /* 0x000fc600078ec0ff */
[----:B------:R-:W0:Y:S01]  /*7870*/  LDCU.64 UR4, c[0x0][0x3e0] ;  /* 0x00007c00ff0477ac */ /* 0x000e220008000a00 */
[----:B------:R-:W-:Y:S02]  /*7880*/  LEA R76, R71, UR14, 0x5 ;  /* 0x0000000e474c7c11 */ /* 0x000fe4000f8e28ff */
[----:B------:R-:W-:-:S03]  /*7890*/  FSEL R71, RZ, -23, P2 ;  /* 0xc1b80000ff477808 */ /* 0x000fc60001000000 */
[----:B------:R-:W-:Y:S01]  /*78a0*/  IMAD R69, R69, 0x10, R76 ;  /* 0x0000001045457824 */ /* 0x000fe200078e024c */
[----:B------:R-:W2:Y:S02]  /*78b0*/  @!P1 SYNCS.CCTL.IV [UR14+0xc000] ;  /* 0x00c00000ff0099b1 */ /* 0x000ea4000800000e */
[----:B--2---:R-:W-:Y:S01]  /*78c0*/  BAR.SYNC.DEFER_BLOCKING 0x0 ;  /* 0x0000000000007b1d */ /* 0x004fe20000010000 */
[----:B0-----:R-:W-:-:S05]  /*78d0*/  UIMAD UR4, UR13, UR4, URZ ;  /* 0x000000040d0472a4 */ /* 0x001fca000f8e02ff */
[----:B------:R-:W0:Y:S02]  /*78e0*/  @!P1 SYNCS.CCTL.IV [UR14+0xc008] ;  /* 0x00c00800ff0099b1 */ /* 0x000e24000800000e */
[----:B0-----:R0:W-:Y:S01]  /*78f0*/  STSM.16.M88 [R2], R152 ;  /* 0x0000009802007844 */ /* 0x0011e20000000000 */
[----:B------:R-:W-:Y:S01]  /*7900*/  BAR.SYNC.DEFER_BLOCKING 0x0 ;  /* 0x0000000000007b1d */ /* 0x000fe20000010000 */
[----:B0-----:R-:W-:-:S05]  /*7910*/  @!P2 FMUL R152, R152, 8388608 ;  /* 0x4b0000009898a820 */ /* 0x001fca0000400000 */
[----:B-1----:R-:W0:Y:S01]  /*7920*/  LDTM.x64 R4, tmem[UR16] ;  /* 0x00000010000479ee */ /* 0x002e220008340000 */
[----:B------:R-:W-:-:S05]  /*7930*/  VIADD R73, R152, 0xc0cafb0d ;  /* 0xc0cafb0d98497836 */ /* 0x000fca0000000000 */
[----:B------:R-:W-:-:S04]  /*7940*/  LOP3.LUT R73, R73, 0xff800000, RZ, 0xc0, !PT ;  /* 0xff80000049497812 */ /* 0x000fc800078ec0ff */
[----:B------:R-:W-:Y:S01]  /*7950*/  I2FP.F32.S32 R74, R73 ;  /* 0x00000049004a7245 */ /* 0x000fe20000201400 */
[----:B------:R-:W-:Y:S01]  /*7960*/  IMAD.IADD R73, R152, 0x1, -R73 ;  /* 0x0000000198497824 */ /* 0x000fe200078e0a49 */
[----:B------:R-:W1:Y:S03]  /*7970*/  LDSM.16.M88 R72, [R70+UR14] ;  /* 0x0000000e4648783b */ /* 0x000e660008000000 */
[----:B------:R-:W-:Y:S01]  /*7980*/  FADD R73, R73, -1 ;  /* 0xbf80000049497421 */ /* 0x000fe20000000000 */
[----:B------:R-:W-:Y:S01]  /*7990*/  NOP ;  /* 0x0000000000007918 */ /* 0x000fe20000000000 */
[----:B------:R-:W-:Y:S01]  /*79a0*/  FFMA.FTZ R71, R74, 1.1920928955078125e-07, R71 ;  /* 0x340000004a477823 */ /* 0x000fe20000010047 */
[----:B0-----:R-:W-:Y:S01]  /*79b0*/  BAR.SYNC.DEFER_BLOCKING 0x0 ;  /* 0x0000000000007b1d */ /* 0x001fe20000010000 */
[C---:B-1----:R-:W-:Y:S02]  /*79c0*/  FSETP.GT.AND P1, PT, |R72|.reuse, 8.50705917302346158658e+37, PT ;  /* 0x7e8000004800780b */ /* 0x042fe40003f24200 */
[----:B------:R-:W-:-:S11]  /*79d0*/  FSETP.GEU.AND P2, PT, |R72|, 1.175494350822287508e-38, PT ;  /* 0x008000004800780b */ /* 0x000fd60003f4e200 */
[----:B------:R-:W-:Y:S01]  /*79e0*/  @P1 FMUL R72, R72, 0.25 ;  /* 0x3e80000048481820 */ /* 0x000fe20000400000 */
[----:B------:R-:W-:Y:S01]  /*79f0*/  @P1 FMUL R4, R4, 0.25 ;  /* 0x3e80000004041820 */ /* 0x000fe20000400000 */
[----:B------:R-:W-:Y:S01]  /*7a00*/  @P1 FMUL R5, R5, 0.25 ;  /* 0x3e80000005051820 */ /* 0x000fe20000400000 */
[----:B------:R-:W-:Y:S01]  /*7a10*/  @P1 FMUL R6, R6, 0.25 ;  /* 0x3e80000006061820 */ /* 0x000fe20000400000 */
[----:B------:R-:W-:Y:S01]  /*7a20*/  @!P2 FMUL R72, R72, 16777216 ;  /* 0x4b8000004848a820 */ /* 0x000fe20000400000 */
[----:B------:R-:W-:Y:S01]  /*7a30*/  @P1 FMUL R7, R7, 0.25 ;  /* 0x3e80000007071820 */ /* 0x000fe20000400000 */
[----:B------:R-:W-:Y:S01]  /*7a40*/  @P1 FMUL R8, R8, 0.25 ;  /* 0x3e80000008081820 */ /* 0x000fe20000400000 */
[----:B------:R-:W-:Y:S01]  /*7a50*/  @P1 FMUL R9, R9, 0.25 ;  /* 0x3e80000009091820 */ /* 0x000fe20000400000 */
[----:B------:R-:W-:Y:S01]  /*7a60*/  @P1 FMUL R12, R12, 0.25 ;  /* 0x3e8000000c0c1820 */ /* 0x000fe20000400000 */
[----:B------:R-:W-:Y:S01]  /*7a70*/  @P1 FMUL R13, R13, 0.25 ;  /* 0x3e8000000d0d1820 */ /* 0x000fe20000400000 */
[----:B------:R-:W0:Y:S01]  /*7a80*/  MUFU.RCP R72, R72 ;  /* 0x0000004800487308 */ /* 0x000e220000001000 */
[----:B------:R-:W-:Y:S01]  /*7a90*/  @P1 FMUL R14, R14, 0.25 ;  /* 0x3e8000000e0e1820 */ /* 0x000fe20000400000 */
        /* <DEDUP_REMOVED lines=15> */
[----:B------:R-:W-:Y:S01]  /*7b90*/  @!P2 FMUL R4, R4, 16777216 ;  /* 0x4b8000000404a820 */ /* 0x000fe20000400000 */
[----:B------:R-:W-:Y:S01]  /*7ba0*/  @!P2 FMUL R5, R5, 16777216 ;  /* 0x4b8000000505a820 */ /* 0x000fe20000400000 */
[----:B------:R-:W-:Y:S01]  /*7bb0*/  @!P2 FMUL R6, R6, 16777216 ;  /* 0x4b8000000606a820 */ /* 0x000fe20000400000 */
[----:B------:R-:W-:Y:S01]  /*7bc0*/  @!P2 FMUL R7, R7, 16777216 ;  /* 0x4b8000000707a820 */ /* 0x000fe20000400000 */
[----:B------:R-:W-:Y:S01]  /*7bd0*/  @!P2 FMUL R8, R8, 16777216 ;  /* 0x4b8000000808a820 */ /* 0x000fe20000400000 */
[----:B------:R-:W-:Y:S01]  /*7be0*/  @!P2 FMUL R9, R9, 16777216 ;  /* 0x4b8000000909a820 */ /* 0x000fe20000400000 */
        /* <DEDUP_REMOVED lines=58> */
[C---:B0-----:R-:W-:Y:S01]  /*7f90*/  FMUL R4, R72.reuse, R4 ;  /* 0x0000000448047220 */ /* 0x041fe20000400000 */
[C---:B------:R-:W-:Y:S01]  /*7fa0*/  FMUL R5, R72.reuse, R5 ;  /* 0x0000000548057220 */ /* 0x040fe20000400000 */
[C---:B------:R-:W-:Y:S01]  /*7fb0*/  FMUL R6, R72.reuse, R6 ;  /* 0x0000000648067220 */ /* 0x040fe20000400000 */
[C---:B------:R-:W-:Y:S01]  /*7fc0*/  FMUL R7, R72.reuse, R7 ;  /* 0x0000000748077220 */ /* 0x040fe20000400000 */
[C---:B------:R-:W-:Y:S01]  /*7fd0*/  FMUL R8, R72.reuse, R8 ;  /* 0x0000000848087220 */ /* 0x040fe20000400000 */
[----:B------:R-:W-:Y:S01]  /*7fe0*/  FMUL R9, R72, R9 ;  /* 0x0000000948097220 */ /* 0x000fe20000400000 */
[----:B------:R-:W-:Y:S01]  /*7ff0*/  @!P2 FMUL R28, R28, 16777216 ;  /* 0x4b8000001c1ca820 */ /* 0x000fe20000400000 */
[----:B------:R-:W-:Y:S01]  /*8000*/  @!P2 FMUL R29, R29, 16777216 ;  /* 0x4b8000001d1da820 */ /* 0x000fe20000400000 */
[----:B------:R-:W-:Y:S01]  /*8010*/  @!P2 FMUL R30, R30, 16777216 ;  /* 0x4b8000001e1ea820 */ /* 0x000fe20000400000 */
[----:B------:R-:W-:Y:S01]  /*8020*/  @!P2 FMUL R31, R31, 16777216 ;  /* 0x4b8000001f1fa820 */ /* 0x000fe20000400000 */
[----:B------:R-:W-:Y:S01]  /*8030*/  @!P2 FMUL R32, R32, 16777216 ;  /* 0x4b8000002020a820 */ /* 0x000fe20000400000 */
[----:B------:R-:W-:Y:S01]  /*8040*/  @!P2 FMUL R33, R33, 16777216 ;  /* 0x4b8000002121a820 */ /* 0x000fe20000400000 */
        /* <DEDUP_REMOVED lines=58> */
[----:B------:R-:W-:Y:S01]  /*83f0*/  F2FP.SATFINITE.E4M3.F32.PACK_AB_MERGE_C R4, R5, R4, RZ ;  /* 0x000000040504723e */ /* 0x000fe200048070ff */
[C---:B------:R-:W-:Y:S01]  /*8400*/  FMUL R40, R72.reuse, R40 ;  /* 0x0000002848287220 */ /* 0x040fe20000400000 */
[----:B------:R-:W-:Y:S01]  /*8410*/  F2FP.SATFINITE.E4M3.F32.PACK_AB_MERGE_C R6, R7, R6, RZ ;  /* 0x000000060706723e */ /* 0x000fe200048070ff */
[C---:B------:R-:W-:Y:S01]  /*8420*/  FMUL R41, R72.reuse, R41 ;  /* 0x0000002948297220 */ /* 0x040fe20000400000 */
[----:B------:R-:W-:Y:S01]  /*8430*/  F2FP.SATFINITE.E4M3.F32.PACK_AB_MERGE_C R8, R9, R8, RZ ;  /* 0x000000080908723e */ /* 0x000fe200048070ff */
        /* <DEDUP_REMOVED lines=38> */
[----:B------:R-:W-:-:S02]  /*86a0*/  F2FP.SATFINITE.E4M3.F32.PACK_AB_MERGE_C R26, R27, R26, RZ ;  /* 0x0000001a1b1a723e */ /* 0x000fc400048070ff */
[----:B------:R-:W-:Y:S02]  /*86b0*/  F2FP.SATFINITE.E4M3.F32.PACK_AB_MERGE_C R36, R37, R36, RZ ;  /* 0x000000242524723e */ /* 0x000fe400048070ff */
[----:B------:R-:W-:Y:S02]  /*86c0*/  F2FP.SATFINITE.E4M3.F32.PACK_AB_MERGE_C R38, R39, R38, RZ ;  /* 0x000000262726723e */ /* 0x000fe400048070ff */
[----:B------:R-:W-:Y:S02]  /*86d0*/  LOP3.LUT R21, R4, 0xffff, RZ, 0xc0, !PT ;  /* 0x0000ffff04157812 */ /* 0x000fe400078ec0ff */
[----:B------:R-:W-:Y:S02]  /*86e0*/  LOP3.LUT R72, R6, 0xffff, RZ, 0xc0, !PT ;  /* 0x0000ffff06487812 */ /* 0x000fe400078ec0ff */
[----:B------:R-:W-:Y:S02]  /*86f0*/  LOP3.LUT R23, R8, 0xffff, RZ, 0xc0, !PT ;  /* 0x0000ffff08177812 */ /* 0x000fe400078ec0ff */
[----:B------:R-:W-:-:S02]  /*8700*/  F2FP.SATFINITE.E4M3.F32.PACK_AB_MERGE_C R28, R29, R28, RZ ;  /* 0x0000001c1d1c723e */ /* 0x000fc400048070ff */
[----:B------:R-:W-:Y:S02]  /*8710*/  F2FP.SATFINITE.E4M3.F32.PACK_AB_MERGE_C R30, R31, R30, RZ ;  /* 0x0000001e1f1e723e */ /* 0x000fe400048070ff */
[----:B------:R-:W-:Y:S02]  /*8720*/  F2FP.SATFINITE.E4M3.F32.PACK_AB_MERGE_C R32, R33, R32, RZ ;  /* 0x000000202120723e */ /* 0x000fe400048070ff */
[----:B------:R-:W-:Y:S02]  /*8730*/  LOP3.LUT R25, R12, 0xffff, RZ, 0xc0, !PT ;  /* 0x0000ffff0c197812 */ /* 0x000fe400078ec0ff */
[----:B------:R-:W-:Y:S02]  /*8740*/  LOP3.LUT R14, R14, 0xffff, RZ, 0xc0, !PT ;  /* 0x0000ffff0e0e7812 */ /* 0x000fe400078ec0ff */
[----:B------:R-:W-:Y:S02]  /*8750*/  LOP3.LUT R27, R16, 0xffff, RZ, 0xc0, !PT ;  /* 0x0000ffff101b7812 */ /* 0x000fe400078ec0ff */
[----:B------:R-:W-:-:S02]  /*8760*/  LOP3.LUT R20, R20, 0xffff, RZ, 0xc0, !PT ;  /* 0x0000ffff14147812 */ /* 0x000fc400078ec0ff */
[----:B------:R-:W-:Y:S02]  /*8770*/  LOP3.LUT R39, R24, 0xffff, RZ, 0xc0, !PT ;  /* 0x0000ffff18277812 */ /* 0x000fe400078ec0ff */
[----:B------:R-:W-:Y:S02]  /*8780*/  LOP3.LUT R37, R22, 0xffff, RZ, 0xc0, !PT ;  /* 0x0000ffff16257812 */ /* 0x000fe400078ec0ff */
        /* <DEDUP_REMOVED lines=8> */
[----:B------:R-:W-:Y:S02]  /*8810*/  PRMT R5, R23, 0x3340, R0 ;  /* 0x0000334017057816 */ /* 0x000fe40000000000 */
[----:B------:R-:W-:-:S02]  /*8820*/  PRMT R4, R21, 0x3340, R72 ;  /* 0x0000334015047816 */ /* 0x000fc40000000048 */
[----:B------:R-:W-:Y:S02]  /*8830*/  F2FP.SATFINITE.E4M3.F32.PACK_AB_MERGE_C R50, R51, R50, RZ ;  /* 0x000000323332723e */ /* 0x000fe400048070ff */
[--C-:B------:R-:W-:Y:S02]  /*8840*/  PRMT R7, R27, 0x3340, R0.reuse ;  /* 0x000033401b077816 */ /* 0x100fe40000000000 */
[----:B------:R-:W-:Y:S02]  /*8850*/  PRMT R9, R39, 0x3340, R0 ;  /* 0x0000334027097816 */ /* 0x000fe40000000000 */
[----:B------:R-:W-:Y:S02]  /*8860*/  PRMT R6, R25, 0x3340, R14 ;  /* 0x0000334019067816 */ /* 0x000fe4000000000e */
[----:B------:R-:W-:Y:S02]  /*8870*/  PRMT R8, R20, 0x3340, R37 ;  /* 0x0000334014087816 */ /* 0x000fe40000000025 */
[----:B------:R-:W-:-:S02]  /*8880*/  LOP3.LUT R28, R28, 0xffff, RZ, 0xc0, !PT ;  /* 0x0000ffff1c1c7812 */ /* 0x000fc400078ec0ff */
[----:B------:R-:W-:Y:S02]  /*8890*/  LOP3.LUT R41, R30, 0xffff, RZ, 0xc0, !PT ;  /* 0x0000ffff1e297812 */ /* 0x000fe400078ec0ff */
[----:B------:R-:W-:Y:S02]  /*88a0*/  LOP3.LUT R43, R32, 0xffff, RZ, 0xc0, !PT ;  /* 0x0000ffff202b7812 */ /* 0x000fe400078ec0ff */
[----:B------:R-:W-:Y:S02]  /*88b0*/  LOP3.LUT R36, R36, 0xffff, RZ, 0xc0, !PT ;  /* 0x0000ffff24247812 */ /* 0x000fe400078ec0ff */
[----:B------:R-:W-:Y:S02]  /*88c0*/  LOP3.LUT R45, R38, 0xffff, RZ, 0xc0, !PT ;  /* 0x0000ffff262d7812 */ /* 0x000fe400078ec0ff */
[----:B------:R-:W-:Y:S02]  /*88d0*/  LOP3.LUT R47, R40, 0xffff, RZ, 0xc0, !PT ;  /* 0x0000ffff282f7812 */ /* 0x000fe400078ec0ff */
[----:B------:R-:W-:-:S02]  /*88e0*/  LOP3.LUT R44, R44, 0xffff, RZ, 0xc0, !PT ;  /* 0x0000ffff2c2c7812 */ /* 0x000fc400078ec0ff */
[----:B------:R-:W-:Y:S02]  /*88f0*/  LOP3.LUT R49, R46, 0xffff, RZ, 0xc0, !PT ;  /* 0x0000ffff2e317812 */ /* 0x000fe400078ec0ff */
[----:B------:R-:W-:Y:S02]  /*8900*/  LOP3.LUT R51, R48, 0xffff, RZ, 0xc0, !PT ;  /* 0x0000ffff30337812 */ /* 0x000fe400078ec0ff */
[----:B------:R-:W-:Y:S02]  /*8910*/  F2FP.SATFINITE.E4M3.F32.PACK_AB_MERGE_C R10, R11, R10, RZ ;  /* 0x0000000a0b0a723e */ /* 0x000fe400048070ff */
[----:B------:R-:W-:Y:S02]  /*8920*/  PRMT R11, R4, 0x5410, R5 ;  /* 0x00005410040b7816 */ /* 0x000fe40000000005 */
[----:B------:R-:W-:Y:S02]  /*8930*/  LOP3.LUT R52, R52, 0xffff, RZ, 0xc0, !PT ;  /* 0x0000ffff34347812 */ /* 0x000fe400078ec0ff */
[----:B------:R-:W-:-:S02]  /*8940*/  LOP3.LUT R53, R54, 0xffff, RZ, 0xc0, !PT ;  /* 0x0000ffff36357812 */ /* 0x000fc400078ec0ff */
[----:B------:R-:W-:Y:S02]  /*8950*/  LOP3.LUT R55, R56, 0xffff, RZ, 0xc0, !PT ;  /* 0x0000ffff38377812 */ /* 0x000fe400078ec0ff */
[----:B------:R-:W-:Y:S02]  /*8960*/  F2FP.SATFINITE.E4M3.F32.PACK_AB_MERGE_C R60, R61, R60, RZ ;  /* 0x0000003c3d3c723e */ /* 0x000fe400048070ff */
[----:B------:R-:W-:Y:S02]  /*8970*/  F2FP.SATFINITE.E4M3.F32.PACK_AB_MERGE_C R62, R63, R62, RZ ;  /* 0x0000003e3f3e723e */ /* 0x000fe400048070ff */
[----:B------:R-:W-:Y:S02]  /*8980*/  F2FP.SATFINITE.E4M3.F32.PACK_AB_MERGE_C R64, R65, R64, RZ ;  /* 0x000000404140723e */ /* 0x000fe400048070ff */
[----:B------:R-:W-:Y:S02]  /*8990*/  PRMT R13, R6, 0x5410, R7 ;  /* 0x00005410060d7816 */ /* 0x000fe40000000007 */
[----:B------:R-:W-:-:S02]  /*89a0*/  PRMT R15, R8, 0x5410, R9 ;  /* 0x00005410080f7816 */ /* 0x000fc40000000009 */
[--C-:B------:R-:W-:Y:S02]  /*89b0*/  PRMT R5, R43, 0x3340, R0.reuse ;  /* 0x000033402b057816 */ /* 0x100fe40000000000 */
[----:B------:R-:W-:Y:S02]  /*89c0*/  PRMT R4, R28, 0x3340, R41 ;  /* 0x000033401c047816 */ /* 0x000fe40000000029 */
[--C-:B------:R-:W-:Y:S02]  /*89d0*/  PRMT R7, R47, 0x3340, R0.reuse ;  /* 0x000033402f077816 */ /* 0x100fe40000000000 */
[----:B------:R-:W-:Y:S02]  /*89e0*/  PRMT R9, R51, 0x3340, R0 ;  /* 0x0000334033097816 */ /* 0x000fe40000000000 */
[----:B------:R-:W-:Y:S02]  /*89f0*/  PRMT R6, R36, 0x3340, R45 ;  /* 0x0000334024067816 */ /* 0x000fe4000000002d */
[----:B------:R-:W-:-:S02]  /*8a00*/  PRMT R8, R44, 0x3340, R49 ;  /* 0x000033402c087816 */ /* 0x000fc40000000031 */
[----:B------:R-:W-:Y:S02]  /*8a10*/  F2FP.SATFINITE.E4M3.F32.PACK_AB_MERGE_C R18, R19, R18, RZ ;  /* 0x000000121312723e */ /* 0x000fe400048070ff */
[----:B------:R-:W-:Y:S02]  /*8a20*/  F2FP.SATFINITE.E4M3.F32.PACK_AB_MERGE_C R58, R59, R58, RZ ;  /* 0x0000003a3b3a723e */ /* 0x000fe400048070ff */
[----:B------:R-:W-:Y:S02]  /*8a30*/  PRMT R19, R55, 0x3340, R0 ;  /* 0x0000334037137816 */ /* 0x000fe40000000000 */
[----:B------:R-:W-:Y:S02]  /*8a40*/  PRMT R12, R52, 0x3340, R53 ;  /* 0x00003340340c7816 */ /* 0x000fe40000000035 */
[----:B------:R-:W-:Y:S02]  /*8a50*/  PRMT R17, R4, 0x5410, R5 ;  /* 0x0000541004117816 */ /* 0x000fe40000000005 */
[----:B------:R-:W-:-:S02]  /*8a60*/  LOP3.LUT R60, R60, 0xffff, RZ, 0xc0, !PT ;  /* 0x0000ffff3c3c7812 */ /* 0x000fc400078ec0ff */
[----:B------:R-:W-:Y:S02]  /*8a70*/  LOP3.LUT R57, R62, 0xffff, RZ, 0xc0, !PT ;  /* 0x0000ffff3e397812 */ /* 0x000fe400078ec0ff */
[----:B------:R-:W-:Y:S02]  /*8a80*/  LOP3.LUT R59, R64, 0xffff, RZ, 0xc0, !PT ;  /* 0x0000ffff403b7812 */ /* 0x000fe400078ec0ff */
[----:B------:R-:W-:Y:S02]  /*8a90*/  PRMT R29, R6, 0x5410, R7 ;  /* 0x00005410061d7816 */ /* 0x000fe40000000007 */
[----:B------:R-:W-:Y:S02]  /*8aa0*/  PRMT R33, R8, 0x5410, R9 ;  /* 0x0000541008217816 */ /* 0x000fe40000000009 */
[----:B------:R-:W-:Y:S02]  /*8ab0*/  SHF.R.U32.HI R4, RZ, 0x8, R21 ;  /* 0x00000008ff047819 */ /* 0x000fe40000011615 */
[----:B------:R-:W-:-:S02]  /*8ac0*/  SHF.R.U32.HI R5, RZ, 0x8, R72 ;  /* 0x00000008ff057819 */ /* 0x000fc40000011648 */
[----:B------:R-:W-:Y:S02]  /*8ad0*/  SHF.R.U32.HI R7, RZ, 0x8, R25 ;  /* 0x00000008ff077819 */ /* 0x000fe40000011619 */
[----:B------:R-:W-:Y:S02]  /*8ae0*/  SHF.R.U32.HI R8, RZ, 0x8, R14 ;  /* 0x00000008ff087819 */ /* 0x000fe4000001160e */
[----:B------:R-:W-:Y:S02]  /*8af0*/  PRMT R31, R12, 0x5410, R19 ;  /* 0x000054100c1f7816 */ /* 0x000fe40000000013 */
[----:B------:R-:W-:Y:S02]  /*8b00*/  PRMT R12, R59, 0x3340, R0 ;  /* 0x000033403b0c7816 */ /* 0x000fe40000000000 */
[----:B------:R-:W-:Y:S02]  /*8b10*/  PRMT R9, R60, 0x3340, R57 ;  /* 0x000033403c097816 */ /* 0x000fe40000000039 */
[----:B------:R-:W-:-:S02]  /*8b20*/  LOP3.LUT R4, R4, 0xffff, RZ, 0xc0, !PT ;  /* 0x0000ffff04047812 */ /* 0x000fc400078ec0ff */
[----:B------:R-:W-:Y:S02]  /*8b30*/  LOP3.LUT R5, R5, 0xffff, RZ, 0xc0, !PT ;  /* 0x0000ffff05057812 */ /* 0x000fe400078ec0ff */
[----:B------:R-:W-:Y:S02]  /*8b40*/  LOP3.LUT R7, R7, 0xffff, RZ, 0xc0, !PT ;  /* 0x0000ffff07077812 */ /* 0x000fe400078ec0ff */
[----:B------:R-:W-:Y:S02]  /*8b50*/  LOP3.LUT R8, R8, 0xffff, RZ, 0xc0, !PT ;  /* 0x0000ffff08087812 */ /* 0x000fe400078ec0ff */
[----:B------:R-:W-:Y:S02]  /*8b60*/  F2FP.SATFINITE.E4M3.F32.PACK_AB_MERGE_C R34, R35, R34, RZ ;  /* 0x000000222322723e */ /* 0x000fe400048070ff */
[----:B------:R-:W-:Y:S02]  /*8b70*/  SHF.R.U32.HI R6, RZ, 0x8, R23 ;  /* 0x00000008ff067819 */ /* 0x000fe40000011617 */
[----:B------:R-:W-:-:S02]  /*8b80*/  PRMT R35, R9, 0x5410, R12 ;  /* 0x0000541009237816 */ /* 0x000fc4000000000c */
[----:B------:R-:W-:Y:S02]  /*8b90*/  PRMT R12, R4, 0x3340, R5 ;  /* 0x00003340040c7816 */ /* 0x000fe40000000005 */
[----:B------:R-:W-:Y:S02]  /*8ba0*/  PRMT R14, R7, 0x3340, R8 ;  /* 0x00003340070e7816 */ /* 0x000fe40000000008 */
[----:B------:R-:W-:Y:S02]  /*8bb0*/  SHF.R.U32.HI R4, RZ, 0x8, R27 ;  /* 0x00000008ff047819 */ /* 0x000fe4000001161b */
[----:B------:R-:W-:Y:S02]  /*8bc0*/  SHF.R.U32.HI R8, RZ, 0x8, R28 ;  /* 0x00000008ff087819 */ /* 0x000fe4000001161c */
[----:B------:R-:W-:Y:S02]  /*8bd0*/  SHF.R.U32.HI R9, RZ, 0x8, R41 ;  /* 0x00000008ff097819 */ /* 0x000fe40000011629 */
[----:B------:R-:W-:Y:S01]  /*8be0*/  LOP3.LUT R6, R6, 0xffff, RZ, 0xc0, !PT ;  /* 0x0000ffff06067812 */ /* 0x000fe200078ec0ff */
[----:B------:R-:W0:Y:S01]  /*8bf0*/  LDC.64 R40, c[0x0][0x398] ;  /* 0x0000e600ff287b82 */ /* 0x000e220000000a00 */
[----:B------:R-:W-:-:S02]  /*8c00*/  LOP3.LUT R4, R4, 0xffff, RZ, 0xc0, !PT ;  /* 0x0000ffff04047812 */ /* 0x000fc400078ec0ff */
[----:B------:R-:W-:Y:S02]  /*8c10*/  LOP3.LUT R8, R8, 0xffff, RZ, 0xc0, !PT ;  /* 0x0000ffff08087812 */ /* 0x000fe400078ec0ff */
[----:B------:R-:W-:Y:S02]  /*8c20*/  LOP3.LUT R9, R9, 0xffff, RZ, 0xc0, !PT ;  /* 0x0000ffff09097812 */ /* 0x000fe400078ec0ff */
[----:B------:R-:W-:Y:S02]  /*8c30*/  PRMT R19, R6, 0x3340, R1 ;  /* 0x0000334006137816 */ /* 0x000fe40000000001 */
[----:B------:R-:W-:Y:S02]  /*8c40*/  SHF.R.U32.HI R5, RZ, 0x8, R20 ;  /* 0x00000008ff057819 */ /* 0x000fe40000011614 */
[----:B------:R-:W-:Y:S02]  /*8c50*/  SHF.R.U32.HI R6, RZ, 0x8, R37 ;  /* 0x00000008ff067819 */ /* 0x000fe40000011625 */
[----:B------:R-:W-:-:S02]  /*8c60*/  SHF.R.U32.HI R7, RZ, 0x8, R39 ;  /* 0x00000008ff077819 */ /* 0x000fc40000011627 */
[----:B------:R-:W-:Y:S02]  /*8c70*/  PRMT R21, R4, 0x3340, R1 ;  /* 0x0000334004157816 */ /* 0x000fe40000000001 */
[----:B------:R-:W-:Y:S01]  /*8c80*/  PRMT R20, R8, 0x3340, R9 ;  /* 0x0000334008147816 */ /* 0x000fe20000000009 */
[----:B------:R-:W-:Y:S01]  /*8c90*/  IMAD.MOV.U32 R8, RZ, RZ, 0x3dc6b27f ;  /* 0x3dc6b27fff087424 */ /* 0x000fe200078e00ff */
[----:B------:R-:W-:Y:S02]  /*8ca0*/  SHF.R.U32.HI R4, RZ, 0x8, R43 ;  /* 0x00000008ff047819 */ /* 0x000fe4000001162b */
[----:B------:R-:W-:Y:S02]  /*8cb0*/  LOP3.LUT R5, R5, 0xffff, RZ, 0xc0, !PT ;  /* 0x0000ffff05057812 */ /* 0x000fe400078ec0ff */
[----:B------:R-:W-:Y:S02]  /*8cc0*/  LOP3.LUT R6, R6, 0xffff, RZ, 0xc0, !PT ;  /* 0x0000ffff06067812 */ /* 0x000fe400078ec0ff */
[----:B------:R-:W-:-:S02]  /*8cd0*/  LOP3.LUT R7, R7, 0xffff, RZ, 0xc0, !PT ;  /* 0x0000ffff07077812 */ /* 0x000fc400078ec0ff */
[----:B------:R-:W-:Y:S01]  /*8ce0*/  LOP3.LUT R9, R4, 0xffff, RZ, 0xc0, !PT ;  /* 0x0000ffff04097812 */ /* 0x000fe200078ec0ff */
[----:B------:R-:W-:Y:S01]  /*8cf0*/  FFMA.FTZ R4, R73, R8, -0.16845393180847167969 ;  /* 0xbe2c7f3049047423 */ /* 0x000fe20000010008 */
[----:B------:R-:W-:Y:S02]  /*8d00*/  PRMT R16, R5, 0x3340, R6 ;  /* 0x0000334005107816 */ /* 0x000fe40000000006 */
[----:B------:R-:W-:Y:S01]  /*8d10*/  PRMT R23, R7, 0x3340, R0 ;  /* 0x0000334007177816 */ /* 0x000fe20000000000 */
[C---:B------:R-:W-:Y:S01]  /*8d20*/  FFMA.FTZ R4, R73.reuse, R4, 0.1716887056827545166 ;  /* 0x3e2fcf2a49047423 */ /* 0x040fe20000010004 */
[----:B------:R-:W-:Y:S02]  /*8d30*/  SHF.R.U32.HI R5, RZ, 0x8, R36 ;  /* 0x00000008ff057819 */ /* 0x000fe40000011624 */
[----:B------:R-:W-:Y:S01]  /*8d40*/  SHF.R.U32.HI R6, RZ, 0x8, R45 ;  /* 0x00000008ff067819 */ /* 0x000fe2000001162d */
[----:B------:R-:W-:Y:S01]  /*8d50*/  FFMA.FTZ R4, R73, R4, -0.17900948226451873779 ;  /* 0xbe374e4349047423 */ /* 0x000fe20000010004 */
[----:B------:R-:W-:-:S02]  /*8d60*/  SHF.R.U32.HI R7, RZ, 0x8, R47 ;  /* 0x00000008ff077819 */ /* 0x000fc4000001162f */
[----:B------:R-:W-:Y:S01]  /*8d70*/  LOP3.LUT R5, R5, 0xffff, RZ, 0xc0, !PT ;  /* 0x0000ffff05057812 */ /* 0x000fe200078ec0ff */
[----:B------:R-:W-:Y:S01]  /*8d80*/  FFMA.FTZ R4, R73, R4, 0.20512372255325317383 ;  /* 0x3e520bf449047423 */ /* 0x000fe20000010004 */
[----:B------:R-:W-:Y:S02]  /*8d90*/  LOP3.LUT R6, R6, 0xffff, RZ, 0xc0, !PT ;  /* 0x0000ffff06067812 */ /* 0x000fe400078ec0ff */
[----:B------:R-:W-:Y:S01]  /*8da0*/  LOP3.LUT R7, R7, 0xffff, RZ, 0xc0, !PT ;  /* 0x0000ffff07077812 */ /* 0x000fe200078ec0ff */
[----:B------:R-:W-:Y:S01]  /*8db0*/  FFMA.FTZ R4, R73, R4, -0.24046532809734344482 ;  /* 0xbe763c8b49047423 */ /* 0x000fe20000010004 */
[----:B------:R-:W-:Y:S02]  /*8dc0*/  SHF.R.U32.HI R8, RZ, 0x8, R52 ;  /* 0x00000008ff087819 */ /* 0x000fe40000011634 */
[----:B------:R-:W-:Y:S01]  /*8dd0*/  PRMT R22, R5, 0x3340, R6 ;  /* 0x0000334005167816 */ /* 0x000fe20000000006 */
[----:B------:R-:W-:Y:S01]  /*8de0*/  FFMA.FTZ R4, R73, R4, 0.28857114911079406738 ;  /* 0x3e93bf9949047423 */ /* 0x000fe20000010004 */
[----:B------:R-:W-:-:S02]  /*8df0*/  PRMT R37, R7, 0x3340, R0 ;  /* 0x0000334007257816 */ /* 0x000fc40000000000 */
[----:B------:R-:W-:Y:S01]  /*8e00*/  SHF.R.U32.HI R5, RZ, 0x8, R44 ;  /* 0x00000008ff057819 */ /* 0x000fe2000001162c */
[C---:B------:R-:W-:Y:S01]  /*8e10*/  FFMA.FTZ R4, R73.reuse, R4, -0.36067417263984680176 ;  /* 0xbeb8aa4949047423 */ /* 0x040fe20000010004 */
[----:B------:R-:W-:Y:S02]  /*8e20*/  SHF.R.U32.HI R6, RZ, 0x8, R49 ;  /* 0x00000008ff067819 */ /* 0x000fe40000011631 */
[----:B------:R-:W-:Y:S01]  /*8e30*/  SHF.R.U32.HI R7, RZ, 0x8, R51 ;  /* 0x00000008ff077819 */ /* 0x000fe20000011633 */
[C---:B------:R-:W-:Y:S01]  /*8e40*/  FFMA.FTZ R4, R73.reuse, R4, 0.48089820146560668945 ;  /* 0x3ef6384a49047423 */ /* 0x040fe20000010004 */
[----:B------:R-:W-:Y:S02]  /*8e50*/  LOP3.LUT R27, R8, 0xffff, RZ, 0xc0, !PT ;  /* 0x0000ffff081b7812 */ /* 0x000fe400078ec0ff */
[----:B------:R-:W-:Y:S01]  /*8e60*/  SHF.R.U32.HI R8, RZ, 0x8, R59 ;  /* 0x00000008ff087819 */ /* 0x000fe2000001163b */
[----:B------:R-:W-:Y:S01]  /*8e70*/  FFMA.FTZ R4, R73, R4, -0.72134751081466674805 ;  /* 0xbf38aa3b49047423 */ /* 0x000fe20000010004 */
[----:B------:R-:W-:-:S02]  /*8e80*/  PRMT R25, R9, 0x3340, R0 ;  /* 0x0000334009197816 */ /* 0x000fc40000000000 */
[----:B------:R-:W-:Y:S01]  /*8e90*/  SHF.R.U32.HI R9, RZ, 0x8, R53 ;  /* 0x00000008ff097819 */ /* 0x000fe20000011635 */
[----:B------:R-:W-:Y:S01]  /*8ea0*/  FMUL R4, R73, R4 ;  /* 0x0000000449047220 */ /* 0x000fe20000400000 */
[----:B------:R-:W-:Y:S02]  /*8eb0*/  LOP3.LUT R5, R5, 0xffff, RZ, 0xc0, !PT ;  /* 0x0000ffff05057812 */ /* 0x000fe400078ec0ff */
[----:B------:R-:W-:Y:S01]  /*8ec0*/  LOP3.LUT R6, R6, 0xffff, RZ, 0xc0, !PT ;  /* 0x0000ffff06067812 */ /* 0x000fe200078ec0ff */
[----:B------:R-:W-:Y:S01]  /*8ed0*/  FMUL R4, R73, R4 ;  /* 0x0000000449047220 */ /* 0x000fe20000400000 */
[----:B------:R-:W-:Y:S02]  /*8ee0*/  LOP3.LUT R7, R7, 0xffff, RZ, 0xc0, !PT ;  /* 0x0000ffff07077812 */ /* 0x000fe400078ec0ff */
[----:B------:R-:W-:Y:S01]  /*8ef0*/  LOP3.LUT R39, R8, 0xffff, RZ, 0xc0, !PT ;  /* 0x0000ffff08277812 */ /* 0x000fe200078ec0ff */
[----:B------:R-:W-:Y:S01]  /*8f00*/  FFMA.FTZ R4, R73, 1.4426950216293334961, R4 ;  /* 0x3fb8aa3b49047823 */ /* 0x000fe20000010004 */
[----:B------:R-:W-:Y:S01]  /*8f10*/  LOP3.LUT R24, R9, 0xffff, RZ, 0xc0, !PT ;  /* 0x0000ffff09187812 */ /* 0x000fe200078ec0ff */
[----:B------:R-:W1:Y:S01]  /*8f20*/  LDC R8, c[0x0][0x3e8] ;  /* 0x0000fa00ff087b82 */ /* 0x000e620000000800 */
[----:B------:R-:W-:Y:S01]  /*8f30*/  PRMT R9, R5, 0x3340, R6 ;  /* 0x0000334005097816 */ /* 0x000fe20000000006 */
[----:B------:R-:W-:Y:S01]  /*8f40*/  FADD R4, R71, R4 ;  /* 0x0000000447047221 */ /* 0x000fe20000000000 */
[----:B------:R-:W-:-:S02]  /*8f50*/  PRMT R28, R7, 0x3340, R0 ;  /* 0x00003340071c7816 */ /* 0x000fc40000000000 */
[----:B------:R-:W-:Y:S02]  /*8f60*/  SHF.R.U32.HI R7, RZ, 0x8, R57 ;  /* 0x00000008ff077819 */ /* 0x000fe40000011639 */
[----:B------:R-:W-:Y:S02]  /*8f70*/  SHF.R.U32.HI R6, RZ, 0x8, R60 ;  /* 0x00000008ff067819 */ /* 0x000fe4000001163c */
[----:B------:R-:W-:Y:S02]  /*8f80*/  PRMT R30, R27, 0x3340, R24 ;  /* 0x000033401b1e7816 */ /* 0x000fe40000000018 */
[----:B------:R-:W-:Y:S02]  /*8f90*/  LOP3.LUT R24, R7, 0xffff, RZ, 0xc0, !PT ;  /* 0x0000ffff07187812 */ /* 0x000fe400078ec0ff */
[----:B------:R-:W-:Y:S02]  /*8fa0*/  LOP3.LUT R27, R6, 0xffff, RZ, 0xc0, !PT ;  /* 0x0000ffff061b7812 */ /* 0x000fe400078ec0ff */
[----:B------:R-:W-:-:S02]  /*8fb0*/  LOP3.LUT R26, R26, 0xffff, RZ, 0xc0, !PT ;  /* 0x0000ffff1a1a7812 */ /* 0x000fc400078ec0ff */
[----:B------:R-:W-:Y:S02]  /*8fc0*/  PRMT R6, R27, 0x3340, R24 ;  /* 0x000033401b067816 */ /* 0x000fe40000000018 */
[----:B------:R-:W-:Y:S02]  /*8fd0*/  PRMT R19, R12, 0x5410, R19 ;  /* 0x000054100c137816 */ /* 0x000fe40000000013 */
[----:B------:R-:W-:Y:S02]  /*8fe0*/  PRMT R21, R14, 0x5410, R21 ;  /* 0x000054100e157816 */ /* 0x000fe40000000015 */
[----:B------:R-:W-:Y:S02]  /*8ff0*/  PRMT R23, R16, 0x5410, R23 ;  /* 0x0000541010177816 */ /* 0x000fe40000000017 */
[----:B------:R-:W-:Y:S02]  /*9000*/  PRMT R27, R20, 0x5410, R25 ;  /* 0x00005410141b7816 */ /* 0x000fe40000000019 */
[----:B------:R-:W-:-:S02]  /*9010*/  LOP3.LUT R10, R10, 0xffff, RZ, 0xc0, !PT ;  /* 0x0000ffff0a0a7812 */ /* 0x000fc400078ec0ff */
[----:B------:R-:W-:Y:S02]  /*9020*/  LOP3.LUT R18, R18, 0xffff, RZ, 0xc0, !PT ;  /* 0x0000ffff12127812 */ /* 0x000fe400078ec0ff */
[----:B------:R-:W-:Y:S02]  /*9030*/  LOP3.LUT R34, R34, 0xffff, RZ, 0xc0, !PT ;  /* 0x0000ffff22227812 */ /* 0x000fe400078ec0ff */
[----:B------:R-:W-:Y:S02]  /*9040*/  PRMT R14, R15, 0x4210, R26 ;  /* 0x000042100f0e7816 */ /* 0x000fe4000000001a */
[----:B------:R-:W-:Y:S02]  /*9050*/  ISETP.GE.U32.AND P1, PT, R152, 0x7f800000, PT ;  /* 0x7f8000009800780c */ /* 0x000fe40003f26070 */
[--C-:B------:R-:W-:Y:S01]  /*9060*/  PRMT R12, R11, 0x4210, R10.reuse ;  /* 0x000042100b0c7816 */ /* 0x100fe2000000000a */
[----:B-1----:R-:W-:Y:S01]  /*9070*/  IMAD R11, R3, R8, RZ ;  /* 0x00000008030b7224 */ /* 0x002fe200078e02ff */
[----:B------:R-:W-:-:S02]  /*9080*/  PRMT R24, R19, 0x5210, R10 ;  /* 0x0000521013187816 */ /* 0x000fc4000000000a */
[--C-:B------:R-:W-:Y:S01]  /*9090*/  PRMT R13, R13, 0x4210, R18.reuse ;  /* 0x000042100d0d7816 */ /* 0x100fe20000000012 */
[----:B------:R-:W-:Y:S01]  /*90a0*/  IMAD R16, R8, 0x2, R11 ;  /* 0x0000000208107824 */ /* 0x000fe200078e020b */
[----:B------:R-:W-:Y:S02]  /*90b0*/  PRMT R25, R21, 0x5210, R18 ;  /* 0x0000521015197816 */ /* 0x000fe40000000012 */
[----:B------:R-:W-:Y:S02]  /*90c0*/  PRMT R26, R23, 0x5210, R26 ;  /* 0x00005210171a7816 */ /* 0x000fe4000000001a */
[--C-:B------:R-:W-:Y:S01]  /*90d0*/  PRMT R15, R17, 0x4210, R34.reuse ;  /* 0x00004210110f7816 */ /* 0x100fe20000000022 */
[----:B------:R-:W-:Y:S01]  /*90e0*/  @P1 IMAD.MOV.U32 R17, RZ, RZ, 0x7f800000 ;  /* 0x7f800000ff111424 */ /* 0x000fe200078e00ff */
[----:B------:R-:W-:Y:S02]  /*90f0*/  PRMT R27, R27, 0x5210, R34 ;  /* 0x000052101b1b7816 */ /* 0x000fe40000000022 */
[----:B------:R-:W-:Y:S01]  /*9100*/  SHF.R.U32.HI R5, RZ, 0x8, R55 ;  /* 0x00000008ff057819 */ /* 0x000fe20000011637 */
[----:B------:R-:W-:Y:S01]  /*9110*/  STS.128 [R69], R12 ;  /* 0x0000000c45007388 */ /* 0x000fe20000000c00 */
[----:B------:R-:W-:Y:S01]  /*9120*/  @P1 FFMA.FTZ R4, R152, R17, +INF ;  /* 0x7f80000098041423 */ /* 0x000fe20000010011 */
[----:B------:R-:W-:Y:S01]  /*9130*/  IMAD R17, R8, 0x2, R16 ;  /* 0x0000000208117824 */ /* 0x000fe200078e0210 */
[----:B------:R-:W-:Y:S01]  /*9140*/  LOP3.LUT R5, R5, 0xffff, RZ, 0xc0, !PT ;  /* 0x0000ffff05057812 */ /* 0x000fe200078ec0ff */
[----:B------:R1:W-:Y:S01]  /*9150*/  STS.128 [R69+0x800], R24 ;  /* 0x0008001845007388 */ /* 0x0003e20000000c00 */
[----:B------:R-:W-:Y:S01]  /*9160*/  FSETP.NEU.AND P2, PT, R152, RZ, PT ;  /* 0x000000ff9800720b */ /* 0x000fe20003f4d000 */
[----:B------:R-:W-:Y:S01]  /*9170*/  IMAD R18, R8, 0x2, R17 ;  /* 0x0000000208127824 */ /* 0x000fe200078e0211 */
[----:B------:R-:W-:Y:S01]  /*9180*/  PRMT R7, R5, 0x3340, R0 ;  /* 0x0000334005077816 */ /* 0x000fe20000000000 */
[----:B------:R-:W-:Y:S01]  /*9190*/  IMAD.SHL.U32 R5, R0, 0x10, RZ ;  /* 0x0000001000057824 */ /* 0x000fe200078e00ff */
[----:B------:R-:W-:Y:S01]  /*91a0*/  FSEL R4, R4, -INF , P2 ;  /* 0xff80000004047808 */ /* 0x000fe20001000000 */
[----:B------:R-:W-:Y:S01]  /*91b0*/  IMAD R19, R8, 0x2, R18 ;  /* 0x0000000208137824 */ /* 0x000fe200078e0212 */
[----:B------:R-:W-:-:S02]  /*91c0*/  PRMT R39, R39, 0x3340, R0 ;  /* 0x0000334027277816 */ /* 0x000fc40000000000 */
[----:B------:R-:W-:Y:S01]  /*91d0*/  LOP3.LUT R3, R5, 0xff0, RZ, 0xc0, !PT ;  /* 0x00000ff005037812 */ /* 0x000fe200078ec0ff */
[----:B------:R-:W-:Y:S01]  /*91e0*/  BAR.SYNC.DEFER_BLOCKING 0x0 ;  /* 0x0000000000007b1d */ /* 0x000fe20000010000 */
[----:B------:R-:W-:Y:S01]  /*91f0*/  PRMT R39, R6, 0x5410, R39 ;  /* 0x0000541006277816 */ /* 0x000fe20000000027 */
[----:B------:R-:W-:Y:S01]  /*9200*/  FFMA R77, R4, 0.69314718246459960938, R77 ;  /* 0x3f317218044d7823 */ /* 0x000fe2000000004d */
[----:B------:R-:W-:Y:S01]  /*9210*/  IMAD R20, R8, 0x2, R19 ;  /* 0x0000000208147824 */ /* 0x000fe200078e0213 */
[----:B------:R-:W-:Y:S02]  /*9220*/  LOP3.LUT R58, R58, 0xffff, RZ, 0xc0, !PT ;  /* 0x0000ffff3a3a7812 */ /* 0x000fe400078ec0ff */
[----:B-1----:R-:W-:Y:S01]  /*9230*/  PRMT R25, R30, 0x5410, R7 ;  /* 0x000054101e197816 */ /* 0x002fe20000000007 */
[C---:B------:R-:W-:Y:S01]  /*9240*/  IMAD R21, R8.reuse, 0x2, R20 ;  /* 0x0000000208157824 */ /* 0x040fe200078e0214 */
[----:B------:R-:W-:Y:S02]  /*9250*/  F2FP.SATFINITE.E4M3.F32.PACK_AB_MERGE_C R66, R67, R66, RZ ;  /* 0x000000424342723e */ /* 0x000fe400048070ff */
[----:B------:R-:W-:Y:S01]  /*9260*/  PRMT R38, R25, 0x5210, R58 ;  /* 0x0000521019267816 */ /* 0x000fe2000000003a */
[----:B------:R-:W-:Y:S01]  /*9270*/  IMAD R24, R8, 0x2, R21 ;  /* 0x0000000208187824 */ /* 0x000fe200078e0215 */
[----:B------:R-:W-:-:S02]  /*9280*/  PRMT R37, R22, 0x5410, R37 ;  /* 0x0000541016257816 */ /* 0x000fc40000000025 */
[----:B------:R-:W-:Y:S01]  /*9290*/  LOP3.LUT R42, R42, 0xffff, RZ, 0xc0, !PT ;  /* 0x0000ffff2a2a7812 */ /* 0x000fe200078ec0ff */
[----:B------:R-:W-:Y:S01]  /*92a0*/  IMAD R25, R8, 0x2, R24 ;  /* 0x0000000208197824 */ /* 0x000fe200078e0218 */
[----:B------:R-:W-:Y:S01]  /*92b0*/  PRMT R23, R9, 0x5410, R28 ;  /* 0x0000541009177816 */ /* 0x000fe2000000001c */
[----:B------:R-:W-:Y:S01]  /*92c0*/  IMAD R9, R68, UR5, RZ ;  /* 0x0000000544097c24 */ /* 0x000fe2000f8e02ff */
[----:B------:R-:W-:Y:S01]  /*92d0*/  LOP3.LUT R50, R50, 0xffff, RZ, 0xc0, !PT ;  /* 0x0000ffff32327812 */ /* 0x000fe200078ec0ff */
[----:B------:R-:W-:Y:S01]  /*92e0*/  IMAD R26, R8, 0x2, R25 ;  /* 0x00000002081a7824 */ /* 0x000fe200078e0219 */
[----:B------:R-:W-:Y:S01]  /*92f0*/  LOP3.LUT R66, R66, 0xffff, RZ, 0xc0, !PT ;  /* 0x0000ffff42427812 */ /* 0x000fe200078ec0ff */
[----:B------:R-:W-:Y:S01]  /*9300*/  USHF.R.S32.HI UR5, URZ, 0x1f, UR4 ;  /* 0x0000001fff057899 */ /* 0x000fe20008011404 */
[----:B------:R-:W-:Y:S01]  /*9310*/  PRMT R36, R37, 0x5210, R42 ;  /* 0x0000521025247816 */ /* 0x000fe2000000002a */
[----:B------:R-:W-:Y:S01]  /*9320*/  IMAD R27, R8, 0x2, R26 ;  /* 0x00000002081b7824 */ /* 0x000fe200078e021a */
[----:B------:R-:W1:Y:S01]  /*9330*/  LDS.128 R12, [R3+UR14] ;  /* 0x0000000e030c7984 */ /* 0x000e620008000c00 */
[----:B------:R-:W-:-:S02]  /*9340*/  PRMT R32, R29, 0x4210, R42 ;  /* 0x000042101d207816 */ /* 0x000fc4000000002a */
[--C-:B------:R-:W-:Y:S01]  /*9350*/  PRMT R33, R33, 0x4210, R50.reuse ;  /* 0x0000421021217816 */ /* 0x100fe20000000032 */
[----:B------:R-:W2:Y:S01]  /*9360*/  LDS.128 R4, [R3+UR14+0x1000] ;  /* 0x0010000e03047984 */ /* 0x000ea20008000c00 */
[----:B------:R-:W-:Y:S01]  /*9370*/  PRMT R37, R23, 0x5210, R50 ;  /* 0x0000521017257816 */ /* 0x000fe20000000032 */
[C---:B------:R-:W-:Y:S01]  /*9380*/  IMAD R28, R8.reuse, 0x2, R27 ;  /* 0x00000002081c7824 */ /* 0x040fe200078e021b */
[----:B------:R-:W-:Y:S02]  /*9390*/  PRMT R34, R31, 0x4210, R58 ;  /* 0x000042101f227816 */ /* 0x000fe4000000003a */
[--C-:B------:R-:W-:Y:S01]  /*93a0*/  PRMT R35, R35, 0x4210, R66.reuse ;  /* 0x0000421023237816 */ /* 0x100fe20000000042 */
[----:B------:R-:W-:Y:S01]  /*93b0*/  BAR.SYNC.DEFER_BLOCKING 0x0 ;  /* 0x0000000000007b1d */ /* 0x000fe20000010000 */
[----:B------:R-:W-:Y:S01]  /*93c0*/  PRMT R39, R39, 0x5210, R66 ;  /* 0x0000521027277816 */ /* 0x000fe20000000042 */
[----:B------:R-:W-:Y:S01]  /*93d0*/  IMAD R29, R8, 0x2, R28 ;  /* 0x00000002081d7824 */ /* 0x000fe200078e021c */
[----:B0-----:R-:W-:-:S02]  /*93e0*/  IADD3 R53, P1, P2, R9, UR4, R40 ;  /* 0x0000000409357c10 */ /* 0x001fc4000fa3e028 */
[----:B------:R-:W-:Y:S01]  /*93f0*/  SHF.R.S32.HI R10, RZ, 0x1f, R9 ;  /* 0x0000001fff0a7819 */ /* 0x000fe20000011409 */
[----:B------:R-:W-:Y:S01]  /*9400*/  IMAD R42, R8, 0x2, R29 ;  /* 0x00000002082a7824 */ /* 0x000fe200078e021d */
[----:B------:R-:W0:Y:S01]  /*9410*/  LDCU UR4, c[0x0][0x3ec] ;  /* 0x00007d80ff0477ac */ /* 0x000e220008000800 */
[----:B------:R-:W-:Y:S02]  /*9420*/  LOP3.LUT R0, R0, 0xff, RZ, 0xc0, !PT ;  /* 0x000000ff00007812 */ /* 0x000fe400078ec0ff */
[----:B------:R-:W-:Y:S01]  /*9430*/  IMAD R43, R8, 0x2, R42 ;  /* 0x00000002082b7824 */ /* 0x000fe200078e022a */
[----:B------:R-:W-:Y:S02]  /*9440*/  IADD3.X R128, PT, PT, R10, UR5, R41, P1, P2 ;  /* 0x000000050a807c10 */ /* 0x000fe40008fe4429 */
[----:B------:R-:W-:Y:S01]  /*9450*/  IADD3 R10, P1, PT, R11, R53, RZ ;  /* 0x000000350b0a7210 */ /* 0x000fe20007f3e0ff */
[----:B------:R-:W-:-:S03]  /*9460*/  IMAD R44, R8, 0x2, R43 ;  /* 0x00000002082c7824 */ /* 0x000fc600078e022b */
[----:B------:R-:W-:Y:S01]  /*9470*/  LEA.HI.X.SX32 R11, R11, R128, 0x1, P1 ;  /* 0x000000800b0b7211 */ /* 0x000fe200008f0eff */
[----:B------:R-:W-:-:S04]  /*9480*/  IMAD R45, R8, 0x2, R44 ;  /* 0x00000002082d7824 */ /* 0x000fc800078e022c */
[----:B------:R-:W-:Y:S01]  /*9490*/  IMAD R46, R8, 0x2, R45 ;  /* 0x00000002082e7824 */ /* 0x000fe200078e022d */
[----:B------:R3:W-:Y:S01]  /*94a0*/  STS.128 [R69], R32 ;  /* 0x0000002045007388 */ /* 0x0007e20000000c00 */
[----:B0-----:R-:W-:-:S03]  /*94b0*/  UIMAD UR4, UR13, UR4, URZ ;  /* 0x000000040d0472a4 */ /* 0x001fc6000f8e02ff */
[----:B------:R0:W-:Y:S01]  /*94c0*/  STS.128 [R69+0x800], R36 ;  /* 0x0008002445007388 */ /* 0x0001e20000000c00 */
[----:B------:R-:W-:Y:S01]  /*94d0*/  USHF.L.U32 UR6, UR4, 0x2, URZ ;  /* 0x0000000204067899 */ /* 0x000fe200080006ff */
[C---:B-1----:R-:W-:Y:S01]  /*94e0*/  PRMT R47, R12.reuse, 0x7770, RZ ;  /* 0x000077700c2f7816 */ /* 0x042fe200000000ff */
[----:B------:R-:W-:Y:S01]  /*94f0*/  UIMAD.WIDE UR4, UR4, 0x4, URZ ;  /* 0x00000004040478a5 */ /* 0x000fe2000f8e02ff */
[----:B------:R-:W-:Y:S01]  /*9500*/  BAR.SYNC.DEFER_BLOCKING 0x0 ;  /* 0x0000000000007b1d */ /* 0x000fe20000010000 */
[C---:B------:R-:W-:Y:S02]  /*9510*/  PRMT R51, R12.reuse, 0x7773, RZ ;  /* 0x000077730c337816 */ /* 0x040fe400000000ff */
[C---:B------:R-:W-:Y:S02]  /*9520*/  PRMT R49, R12.reuse, 0x7772, RZ ;  /* 0x000077720c317816 */ /* 0x040fe400000000ff */
[----:B------:R-:W-:Y:S02]  /*9530*/  PRMT R81, R12, 0x7771, RZ ;  /* 0x000077710c517816 */ /* 0x000fe400000000ff */
[----:B------:R-:W-:-:S02]  /*9540*/  IADD3 R12, P2, PT, R16, R53, RZ ;  /* 0x00000035100c7210 */ /* 0x000fc40007f5e0ff */
[C---:B--2---:R-:W-:Y:S02]  /*9550*/  PRMT R9, R4.reuse, 0x7773, RZ ;  /* 0x0000777304097816 */ /* 0x044fe400000000ff */
[C---:B------:R-:W-:Y:S02]  /*9560*/  PRMT R22, R4.reuse, 0x7772, RZ ;  /* 0x0000777204167816 */ /* 0x040fe400000000ff */
[C---:B------:R-:W-:Y:S02]  /*9570*/  PRMT R23, R4.reuse, 0x7771, RZ ;  /* 0x0000777104177816 */ /* 0x040fe400000000ff */
[----:B---3--:R-:W-:Y:S02]  /*9580*/  PRMT R33, R4, 0x7770, RZ ;  /* 0x0000777004217816 */ /* 0x008fe400000000ff */
[----:B------:R-:W-:Y:S02]  /*9590*/  IADD3 R4, P1, PT, R17, R53, RZ ;  /* 0x0000003511047210 */ /* 0x000fe40007f3e0ff */
[----:B------:R-:W-:-:S02]  /*95a0*/  PRMT R75, R13, 0x7773, RZ ;  /* 0x000077730d4b7816 */ /* 0x000fc400000000ff */
[C---:B------:R-:W-:Y:S02]  /*95b0*/  PRMT R57, R13.reuse, 0x7772, RZ ;  /* 0x000077720d397816 */ /* 0x040fe400000000ff */
[C---:B------:R-:W-:Y:S01]  /*95c0*/  PRMT R55, R13.reuse, 0x7771, RZ ;  /* 0x000077710d377816 */ /* 0x040fe200000000ff */
[----:B------:R1:W-:Y:S01]  /*95d0*/  STG.E.U8 desc[UR32][R10.64], R47 ;  /* 0x0000002f0a007986 */ /* 0x0003e2000c101120 */
[----:B------:R-:W-:Y:S02]  /*95e0*/  PRMT R79, R13, 0x7770, RZ ;  /* 0x000077700d4f7816 */ /* 0x000fe400000000ff */
[C---:B------:R-:W-:Y:S02]  /*95f0*/  PRMT R30, R5.reuse, 0x7773, RZ ;  /* 0x00007773051e7816 */ /* 0x040fe400000000ff */
[C---:B------:R-:W-:Y:S02]  /*9600*/  PRMT R31, R5.reuse, 0x7772, RZ ;  /* 0x00007772051f7816 */ /* 0x040fe400000000ff */
[----:B------:R-:W-:-:S02]  /*9610*/  PRMT R32, R5, 0x7771, RZ ;  /* 0x0000777105207816 */ /* 0x000fc400000000ff */
[----:B0-----:R-:W-:Y:S02]  /*9620*/  PRMT R37, R5, 0x7770, RZ ;  /* 0x0000777005257816 */ /* 0x001fe400000000ff */
[-C--:B------:R-:W-:Y:S01]  /*9630*/  LEA.HI.X.SX32 R13, R16, R128.reuse, 0x1, P2 ;  /* 0x00000080100d7211 */ /* 0x080fe200010f0eff */
[----:B-1----:R-:W-:Y:S01]  /*9640*/  IMAD R47, R8, 0x2, R46 ;  /* 0x00000002082f7824 */ /* 0x002fe200078e022e */
[----:B------:R-:W-:Y:S02]  /*9650*/  LEA.HI.X.SX32 R5, R17, R128, 0x1, P1 ;  /* 0x0000008011057211 */ /* 0x000fe400008f0eff */
[----:B------:R-:W-:Y:S01]  /*9660*/  PRMT R34, R6, 0x7773, RZ ;  /* 0x0000777306227816 */ /* 0x000fe200000000ff */
[----:B------:R-:W-:Y:S01]  /*9670*/  IMAD R48, R8, 0x2, R47 ;  /* 0x0000000208307824 */ /* 0x000fe200078e022f */
[C---:B------:R-:W-:Y:S01]  /*9680*/  PRMT R35, R6.reuse, 0x7772, RZ ;  /* 0x0000777206237816 */ /* 0x040fe200000000ff */
[----:B------:R-:W-:Y:S01]  /*9690*/  STG.E.U8 desc[UR32][R12.64], R81 ;  /* 0x000000510c007986 */ /* 0x000fe2000c101120 */
[----:B------:R-:W-:-:S02]  /*96a0*/  PRMT R36, R6, 0x7771, RZ ;  /* 0x0000777106247816 */ /* 0x000fc400000000ff */
[----:B------:R-:W-:Y:S01]  /*96b0*/  PRMT R41, R6, 0x7770, RZ ;  /* 0x0000777006297816 */ /* 0x000fe200000000ff */
[----:B------:R0:W-:Y:S01]  /*96c0*/  STG.E.U8 desc[UR32][R4.64], R49 ;  /* 0x0000003104007986 */ /* 0x0001e2000c101120 */
[----:B------:R-:W-:Y:S02]  /*96d0*/  IADD3 R6, P1, PT, R18, R53, RZ ;  /* 0x0000003512067210 */ /* 0x000fe40007f3e0ff */
[C---:B------:R-:W-:Y:S02]  /*96e0*/  PRMT R38, R7.reuse, 0x7773, RZ ;  /* 0x0000777307267816 */ /* 0x040fe400000000ff */
[C---:B------:R-:W-:Y:S02]  /*96f0*/  PRMT R39, R7.reuse, 0x7772, RZ ;  /* 0x0000777207277816 */ /* 0x040fe400000000ff */
[C---:B------:R-:W-:Y:S02]  /*9700*/  PRMT R40, R7.reuse, 0x7771, RZ ;  /* 0x0000777107287816 */ /* 0x040fe400000000ff */
[----:B------:R-:W-:-:S02]  /*9710*/  PRMT R52, R7, 0x7770, RZ ;  /* 0x0000777007347816 */ /* 0x000fc400000000ff */
[----:B------:R-:W-:Y:S01]  /*9720*/  LEA.HI.X.SX32 R7, R18, R128, 0x1, P1 ;  /* 0x0000008012077211 */ /* 0x000fe200008f0eff */
[----:B0-----:R-:W-:Y:S01]  /*9730*/  IMAD R49, R8, 0x2, R48 ;  /* 0x0000000208317824 */ /* 0x001fe200078e0230 */
[C---:B------:R-:W-:Y:S02]  /*9740*/  PRMT R63, R14.reuse, 0x7773, RZ ;  /* 0x000077730e3f7816 */ /* 0x040fe400000000ff */
[----:B------:R-:W-:Y:S01]  /*9750*/  PRMT R65, R14, 0x7772, RZ ;  /* 0x000077720e417816 */ /* 0x000fe200000000ff */
[----:B------:R-:W-:Y:S01]  /*9760*/  IMAD R50, R8, 0x2, R49 ;  /* 0x0000000208327824 */ /* 0x000fe200078e0231 */
[C---:B------:R-:W-:Y:S01]  /*9770*/  PRMT R61, R14.reuse, 0x7771, RZ ;  /* 0x000077710e3d7816 */ /* 0x040fe200000000ff */
[----:B------:R0:W-:Y:S01]  /*9780*/  STG.E.U8 desc[UR32][R6.64], R51 ;  /* 0x0000003306007986 */ /* 0x0001e2000c101120 */
[----:B------:R-:W-:Y:S02]  /*9790*/  PRMT R59, R14, 0x7770, RZ ;  /* 0x000077700e3b7816 */ /* 0x000fe400000000ff */
[----:B------:R-:W-:-:S02]  /*97a0*/  IADD3 R14, P1, PT, R19, R53, RZ ;  /* 0x00000035130e7210 */ /* 0x000fc40007f3e0ff */
[----:B------:R-:W-:Y:S02]  /*97b0*/  IADD3 R16, P2, PT, R20, R53, RZ ;  /* 0x0000003514107210 */ /* 0x000fe40007f5e0ff */
[C---:B------:R-:W-:Y:S02]  /*97c0*/  PRMT R69, R15.reuse, 0x7773, RZ ;  /* 0x000077730f457816 */ /* 0x040fe400000000ff */
[C---:B------:R-:W-:Y:S02]  /*97d0*/  PRMT R71, R15.reuse, 0x7772, RZ ;  /* 0x000077720f477816 */ /* 0x040fe400000000ff */
[C---:B------:R-:W-:Y:S01]  /*97e0*/  PRMT R67, R15.reuse, 0x7771, RZ ;  /* 0x000077710f437816 */ /* 0x040fe200000000ff */
[C---:B0-----:R-:W-:Y:S01]  /*97f0*/  IMAD R51, R8.reuse, 0x2, R50 ;  /* 0x0000000208337824 */ /* 0x041fe200078e0232 */
[----:B------:R-:W-:Y:S02]  /*9800*/  PRMT R73, R15, 0x7770, RZ ;  /* 0x000077700f497816 */ /* 0x000fe400000000ff */
[-C--:B------:R-:W-:Y:S01]  /*9810*/  LEA.HI.X.SX32 R15, R19, R128.reuse, 0x1, P1 ;  /* 0x00000080130f7211 */ /* 0x080fe200008f0eff */
[----:B------:R-:W-:Y:S01]  /*9820*/  IMAD R54, R8, 0x2, R51 ;  /* 0x0000000208367824 */ /* 0x000fe200078e0233 */
[----:B------:R-:W-:-:S02]  /*9830*/  LEA.HI.X.SX32 R17, R20, R128, 0x1, P2 ;  /* 0x0000008014117211 */ /* 0x000fc400010f0eff */
[-C--:B------:R-:W-:Y:S01]  /*9840*/  IADD3 R10, P1, PT, R21, R53.reuse, RZ ;  /* 0x00000035150a7210 */ /* 0x080fe20007f3e0ff */
[----:B------:R-:W-:Y:S01]  /*9850*/  STG.E.U8 desc[UR32][R14.64], R79 ;  /* 0x0000004f0e007986 */ /* 0x000fe2000c101120 */
[-C--:B------:R-:W-:Y:S02]  /*9860*/  IADD3 R12, P2, PT, R25, R53.reuse, RZ ;  /* 0x00000035190c7210 */ /* 0x080fe40007f5e0ff */
[-C--:B------:R-:W-:Y:S01]  /*9870*/  LEA.HI.X.SX32 R11, R21, R128.reuse, 0x1, P1 ;  /* 0x00000080150b7211 */ /* 0x080fe200008f0eff */
[----:B------:R0:W-:Y:S01]  /*9880*/  STG.E.U8 desc[UR32][R16.64], R55 ;  /* 0x0000003710007986 */ /* 0x0001e2000c101120 */
[C---:B------:R-:W-:Y:S02]  /*9890*/  IADD3 R4, P1, PT, R24.reuse, R53, RZ ;  /* 0x0000003518047210 */ /* 0x040fe40007f3e0ff */
[-C--:B------:R-:W-:Y:S01]  /*98a0*/  LEA.HI.X.SX32 R13, R25, R128.reuse, 0x1, P2 ;  /* 0x00000080190d7211 */ /* 0x080fe200010f0eff */
[----:B------:R1:W-:Y:S01]  /*98b0*/  STG.E.U8 desc[UR32][R10.64], R57 ;  /* 0x000000390a007986 */ /* 0x0003e2000c101120 */
[----:B------:R-:W-:-:S02]  /*98c0*/  LEA.HI.X.SX32 R5, R24, R128, 0x1, P1 ;  /* 0x0000008018057211 */ /* 0x000fc400008f0eff */
[----:B------:R-:W-:-:S03]  /*98d0*/  IADD3 R6, P1, PT, R26, R53, RZ ;  /* 0x000000351a067210 */ /* 0x000fc60007f3e0ff */
[----:B------:R2:W-:Y:S01]  /*98e0*/  STG.E.U8 desc[UR32][R4.64], R75 ;  /* 0x0000004b04007986 */ /* 0x0005e2000c101120 */
[-C--:B------:R-:W-:Y:S01]  /*98f0*/  LEA.HI.X.SX32 R7, R26, R128.reuse, 0x1, P1 ;  /* 0x000000801a077211 */ /* 0x080fe200008f0eff */
[----:B0-----:R-:W-:Y:S01]  /*9900*/  IMAD R55, R8, 0x2, R54 ;  /* 0x0000000208377824 */ /* 0x001fe200078e0236 */
[CC--:B------:R-:W-:Y:S01]  /*9910*/  IADD3 R14, P1, PT, R27.reuse, R53.reuse, RZ ;  /* 0x000000351b0e7210 */ /* 0x0c0fe20007f3e0ff */
[----:B------:R0:W-:Y:S01]  /*9920*/  STG.E.U8 desc[UR32][R12.64], R59 ;  /* 0x0000003b0c007986 */ /* 0x0001e2000c101120 */
[-C--:B------:R-:W-:Y:S01]  /*9930*/  IADD3 R16, P2, PT, R28, R53.reuse, RZ ;  /* 0x000000351c107210 */ /* 0x080fe20007f5e0ff */
[----:B------:R-:W-:Y:S01]  /*9940*/  IMAD R56, R8, 0x2, R55 ;  /* 0x0000000208387824 */ /* 0x000fe200078e0237 */
[-C--:B------:R-:W-:Y:S01]  /*9950*/  LEA.HI.X.SX32 R15, R27, R128.reuse, 0x1, P1 ;  /* 0x000000801b0f7211 */ /* 0x080fe200008f0eff */
[----:B------:R3:W-:Y:S01]  /*9960*/  STG.E.U8 desc[UR32][R6.64], R61 ;  /* 0x0000003d06007986 */ /* 0x0007e2000c101120 */
[-C--:B------:R-:W-:Y:S01]  /*9970*/  LEA.HI.X.SX32 R17, R28, R128.reuse, 0x1, P2 ;  /* 0x000000801c117211 */ /* 0x080fe200010f0eff */
[----:B-1----:R-:W-:Y:S01]  /*9980*/  IMAD R57, R8, 0x2, R56 ;  /* 0x0000000208397824 */ /* 0x002fe200078e0238 */
[-C--:B------:R-:W-:Y:S01]  /*9990*/  IADD3 R24, P2, PT, R44, R53.reuse, RZ ;  /* 0x000000352c187210 */ /* 0x080fe20007f5e0ff */
[----:B------:R1:W-:Y:S01]  /*99a0*/  STG.E.U8 desc[UR32][R14.64], R65 ;  /* 0x000000410e007986 */ /* 0x0003e2000c101120 */
[CC--:B--2---:R-:W-:Y:S01]  /*99b0*/  IADD3 R4, P1, PT, R29.reuse, R53.reuse, RZ ;  /* 0x000000351d047210 */ /* 0x0c4fe20007f3e0ff */
[----:B------:R-:W-:Y:S01]  /*99c0*/  IMAD R58, R8, 0x2, R57 ;  /* 0x00000002083a7824 */ /* 0x000fe200078e0239 */
[-C--:B------:R-:W-:Y:S01]  /*99d0*/  LEA.HI.X.SX32 R25, R44, R128.reuse, 0x1, P2 ;  /* 0x000000802c197211 */ /* 0x080fe200010f0eff */
[----:B------:R2:W-:Y:S01]  /*99e0*/  STG.E.U8 desc[UR32][R16.64], R63 ;  /* 0x0000003f10007986 */ /* 0x0005e2000c101120 */
[----:B------:R-:W-:Y:S01]  /*99f0*/  LEA.HI.X.SX32 R5, R29, R128, 0x1, P1 ;  /* 0x000000801d057211 */ /* 0x000fe200008f0eff */
[----:B0-----:R-:W-:Y:S01]  /*9a00*/  IMAD R59, R8, 0x2, R58 ;  /* 0x00000002083b7824 */ /* 0x001fe200078e023a */
[----:B------:R-:W-:-:S02]  /*9a10*/  IADD3 R18, P1, PT, R42, R53, RZ ;  /* 0x000000352a127210 */ /* 0x000fc40007f3e0ff */
[-C--:B------:R-:W-:Y:S01]  /*9a20*/  IADD3 R12, P2, PT, R46, R53.reuse, RZ ;  /* 0x000000352e0c7210 */ /* 0x080fe20007f5e0ff */
[----:B------:R-:W-:Y:S01]  /*9a30*/  IMAD R60, R8, 0x2, R59 ;  /* 0x00000002083c7824 */ /* 0x000fe200078e023b */
[-C--:B------:R-:W-:Y:S01]  /*9a40*/  LEA.HI.X.SX32 R19, R42, R128.reuse, 0x1, P1 ;  /* 0x000000802a137211 */ /* 0x080fe200008f0eff */
[----:B------:R-:W-:Y:S01]  /*9a50*/  STG.E.U8 desc[UR32][R4.64], R73 ;  /* 0x0000004904007986 */ /* 0x000fe2000c101120 */
[CC--:B---3--:R-:W-:Y:S01]  /*9a60*/  IADD3 R6, P1, PT, R43.reuse, R53.reuse, RZ ;  /* 0x000000352b067210 */ /* 0x0c8fe20007f3e0ff */
[----:B------:R-:W-:Y:S01]  /*9a70*/  IMAD R61, R8, 0x2, R60 ;  /* 0x00000002083d7824 */ /* 0x000fe200078e023c */
[-C--:B------:R-:W-:Y:S01]  /*9a80*/  LEA.HI.X.SX32 R13, R46, R128.reuse, 0x1, P2 ;  /* 0x000000802e0d7211 */ /* 0x080fe200010f0eff */
[----:B------:R0:W-:Y:S01]  /*9a90*/  STG.E.U8 desc[UR32][R18.64], R67 ;  /* 0x0000004312007986 */ /* 0x0001e2000c101120 */
[----:B------:R-:W-:Y:S01]  /*9aa0*/  LEA.HI.X.SX32 R7, R43, R128, 0x1, P1 ;  /* 0x000000802b077211 */ /* 0x000fe200008f0eff */
[----:B------:R-:W-:Y:S01]  /*9ab0*/  IMAD R62, R8, 0x2, R61 ;  /* 0x00000002083e7824 */ /* 0x000fe200078e023d */
[----:B-1----:R-:W-:-:S02]  /*9ac0*/  IADD3 R14, P1, PT, R45, R53, RZ ;  /* 0x000000352d0e7210 */ /* 0x002fc40007f3e0ff */
[-C--:B------:R-:W-:Y:S01]  /*9ad0*/  IADD3 R10, P3, PT, R47, R53.reuse, RZ ;  /* 0x000000352f0a7210 */ /* 0x080fe20007f7e0ff */
[C---:B--2---:R-:W-:Y:S01]  /*9ae0*/  IMAD R63, R8.reuse, 0x2, R62 ;  /* 0x00000002083f7824 */ /* 0x044fe200078e023e */
[----:B------:R-:W-:Y:S01]  /*9af0*/  STG.E.U8 desc[UR32][R6.64], R71 ;  /* 0x0000004706007986 */ /* 0x000fe2000c101120 */
[-C--:B------:R-:W-:Y:S02]  /*9b00*/  LEA.HI.X.SX32 R15, R45, R128.reuse, 0x1, P1 ;  /* 0x000000802d0f7211 */ /* 0x080fe400008f0eff */
[----:B------:R-:W-:Y:S01]  /*9b10*/  IMAD R65, R8, 0x2, R63 ;  /* 0x0000000208417824 */ /* 0x000fe200078e023f */
[----:B------:R1:W-:Y:S01]  /*9b20*/  STG.E.U8 desc[UR32][R24.64], R69 ;  /* 0x0000004518007986 */ /* 0x0003e2000c101120 */
[-C--:B------:R-:W-:Y:S02]  /*9b30*/  IADD3 R20, P1, PT, R48, R53.reuse, RZ ;  /* 0x0000003530147210 */ /* 0x080fe40007f3e0ff */
[C---:B------:R-:W-:Y:S01]  /*9b40*/  IMAD R66, R8.reuse, 0x2, R65 ;  /* 0x0000000208427824 */ /* 0x040fe200078e0241 */
[----:B0-----:R-:W-:Y:S01]  /*9b50*/  IADD3 R18, P2, PT, R49, R53, RZ ;  /* 0x0000003531127210 */ /* 0x001fe20007f5e0ff */
[----:B------:R-:W0:Y:S01]  /*9b60*/  LDS.128 R4, [R3+UR14] ;  /* 0x0000000e03047984 */ /* 0x000e220008000c00 */
[-C--:B------:R-:W-:Y:S01]  /*9b70*/  LEA.HI.X.SX32 R11, R47, R128.reuse, 0x1, P3 ;  /* 0x000000802f0b7211 */ /* 0x080fe200018f0eff */
[----:B------:R-:W-:Y:S01]  /*9b80*/  IMAD R67, R8, 0x2, R66 ;  /* 0x0000000208437824 */ /* 0x000fe200078e0242 */
[----:B------:R-:W-:-:S02]  /*9b90*/  LEA.HI.X.SX32 R21, R48, R128, 0x1, P1 ;  /* 0x0000008030157211 */ /* 0x000fc400008f0eff */
[-C--:B------:R-:W-:Y:S01]  /*9ba0*/  LEA.HI.X.SX32 R19, R49, R128.reuse, 0x1, P2 ;  /* 0x0000008031137211 */ /* 0x080fe200010f0eff */
[----:B-1----:R-:W-:Y:S01]  /*9bb0*/  IMAD R69, R8, 0x2, R67 ;  /* 0x0000000208457824 */ /* 0x002fe200078e0243 */
[-C--:B------:R-:W-:Y:S02]  /*9bc0*/  IADD3 R16, P3, PT, R50, R53.reuse, RZ ;  /* 0x0000003532107210 */ /* 0x080fe40007f7e0ff */
[CC--:B------:R-:W-:Y:S01]  /*9bd0*/  IADD3 R28, P1, PT, R51.reuse, R53.reuse, RZ ;  /* 0x00000035331c7210 */ /* 0x0c0fe20007f3e0ff */
[----:B------:R-:W-:Y:S01]  /*9be0*/  IMAD R71, R8, 0x2, R69 ;  /* 0x0000000208477824 */ /* 0x000fe200078e0245 */
[----:B------:R-:W-:Y:S02]  /*9bf0*/  IADD3 R26, P2, PT, R54, R53, RZ ;  /* 0x00000035361a7210 */ /* 0x000fe40007f5e0ff */
[-C--:B------:R-:W-:Y:S01]  /*9c00*/  LEA.HI.X.SX32 R17, R50, R128.reuse, 0x1, P3 ;  /* 0x0000008032117211 */ /* 0x080fe200018f0eff */
[----:B------:R-:W-:Y:S01]  /*9c10*/  IMAD R75, R8, 0x2, R71 ;  /* 0x00000002084b7824 */ /* 0x000fe200078e0247 */
[----:B------:R-:W-:-:S02]  /*9c20*/  LEA.HI.X.SX32 R29, R51, R128, 0x1, P1 ;  /* 0x00000080331d7211 */ /* 0x000fc400008f0eff */
[-C--:B------:R-:W-:Y:S01]  /*9c30*/  LEA.HI.X.SX32 R27, R54, R128.reuse, 0x1, P2 ;  /* 0x00000080361b7211 */ /* 0x080fe200010f0eff */
[----:B------:R-:W-:Y:S01]  /*9c40*/  IMAD R76, R8, 0x2, R75 ;  /* 0x00000002084c7824 */ /* 0x000fe200078e024b */
[-C--:B------:R-:W-:Y:S02]  /*9c50*/  IADD3 R24, P3, PT, R55, R53.reuse, RZ ;  /* 0x0000003537187210 */ /* 0x080fe40007f7e0ff */
[-C--:B------:R-:W-:Y:S01]  /*9c60*/  IADD3 R46, P1, PT, R56, R53.reuse, RZ ;  /* 0x00000035382e7210 */ /* 0x080fe20007f3e0ff */
[C---:B------:R-:W-:Y:S01]  /*9c70*/  IMAD R81, R8.reuse, 0x2, R76 ;  /* 0x0000000208517824 */ /* 0x040fe200078e024c */
[----:B------:R-:W-:Y:S02]  /*9c80*/  IADD3 R44, P2, PT, R57, R53, RZ ;  /* 0x00000035392c7210 */ /* 0x000fe40007f5e0ff */
[-C--:B------:R-:W-:Y:S01]  /*9c90*/  LEA.HI.X.SX32 R25, R55, R128.reuse, 0x1, P3 ;  /* 0x0000008037197211 */ /* 0x080fe200018f0eff */
[----:B------:R-:W-:Y:S01]  /*9ca0*/  IMAD R83, R8, 0x2, R81 ;  /* 0x0000000208537824 */ /* 0x000fe200078e0251 */
[----:B------:R-:W-:-:S02]  /*9cb0*/  LEA.HI.X.SX32 R47, R56, R128, 0x1, P1 ;  /* 0x00000080382f7211 */ /* 0x000fc400008f0eff */
[-C--:B------:R-:W-:Y:S01]  /*9cc0*/  LEA.HI.X.SX32 R45, R57, R128.reuse, 0x1, P2 ;  /* 0x00000080392d7211 */ /* 0x080fe200010f0eff */
[----:B------:R-:W-:Y:S01]  /*9cd0*/  IMAD R85, R8, 0x2, R83 ;  /* 0x0000000208557824 */ /* 0x000fe200078e0253 */
        /* <DEDUP_REMOVED lines=16> */
[-C--:B------:R-:W-:Y:S01]  /*9de0*/  IADD3 R60, P1, PT, R65, R53.reuse, RZ ;  /* 0x00000035413c7210 */ /* 0x080fe20007f3e0ff */
[----:B------:R-:W-:Y:S01]  /*9df0*/  IMAD R97, R8, 0x2, R95 ;  /* 0x0000000208617824 */ /* 0x000fe200078e025f */
[CC--:B------:R-:W-:Y:S02]  /*9e00*/  IADD3 R62, P2, PT, R66.reuse, R53.reuse, RZ ;  /* 0x00000035423e7210 */ /* 0x0c0fe40007f5e0ff */
[-C--:B------:R-:W-:Y:S02]  /*9e10*/  LEA.HI.X.SX32 R55, R63, R128.reuse, 0x1, P3 ;  /* 0x000000803f377211 */ /* 0x080fe400018f0eff */
[----:B------:R-:W-:Y:S02]  /*9e20*/  IADD3 R64, P3, PT, R67, R53, RZ ;  /* 0x0000003543407210 */ /* 0x000fe40007f7e0ff */
[-C--:B------:R-:W-:Y:S02]  /*9e30*/  LEA.HI.X.SX32 R61, R65, R128.reuse, 0x1, P1 ;  /* 0x00000080413d7211 */ /* 0x080fe400008f0eff */
[----:B------:R-:W-:-:S02]  /*9e40*/  LEA.HI.X.SX32 R63, R66, R128, 0x1, P2 ;  /* 0x00000080423f7211 */ /* 0x000fc400010f0eff */
[-C--:B------:R-:W-:Y:S02]  /*9e50*/  IADD3 R66, P1, PT, R69, R53.reuse, RZ ;  /* 0x0000003545427210 */ /* 0x080fe40007f3e0ff */
[-C--:B------:R-:W-:Y:S02]  /*9e60*/  LEA.HI.X.SX32 R65, R67, R128.reuse, 0x1, P3 ;  /* 0x0000008043417211 */ /* 0x080fe400018f0eff */
[-C--:B------:R-:W-:Y:S02]  /*9e70*/  IADD3 R72, P2, PT, R71, R53.reuse, RZ ;  /* 0x0000003547487210 */ /* 0x080fe40007f5e0ff */
[-C--:B------:R-:W-:Y:S01]  /*9e80*/  LEA.HI.X.SX32 R67, R69, R128.reuse, 0x1, P1 ;  /* 0x0000008045437211 */ /* 0x080fe200008f0eff */
[----:B------:R-:W-:Y:S01]  /*9e90*/  IMAD R69, R8, 0x2, R97 ;  /* 0x0000000208457824 */ /* 0x000fe200078e0261 */
[----:B------:R-:W-:Y:S02]  /*9ea0*/  LEA.HI.X.SX32 R73, R71, R128, 0x1, P2 ;  /* 0x0000008047497211 */ /* 0x000fe400010f0eff */
[-C--:B------:R-:W-:Y:S01]  /*9eb0*/  IADD3 R78, P1, PT, R76, R53.reuse, RZ ;  /* 0x000000354c4e7210 */ /* 0x080fe20007f3e0ff */
[----:B------:R-:W-:Y:S01]  /*9ec0*/  IMAD R71, R8, 0x2, R69 ;  /* 0x0000000208477824 */ /* 0x000fe200078e0245 */
[----:B------:R-:W-:-:S02]  /*9ed0*/  IADD3 R74, P3, PT, R75, R53, RZ ;  /* 0x000000354b4a7210 */ /* 0x000fc40007f7e0ff */
[-C--:B------:R-:W-:Y:S01]  /*9ee0*/  LEA.HI.X.SX32 R79, R76, R128.reuse, 0x1, P1 ;  /* 0x000000804c4f7211 */ /* 0x080fe200008f0eff */
[C---:B------:R-:W-:Y:S01]  /*9ef0*/  IMAD R76, R8.reuse, 0x2, R71 ;  /* 0x00000002084c7824 */ /* 0x040fe200078e0247 */
[-C--:B------:R-:W-:Y:S02]  /*9f00*/  IADD3 R80, P2, PT, R81, R53.reuse, RZ ;  /* 0x0000003551507210 */ /* 0x080fe40007f5e0ff */
[-C--:B------:R-:W-:Y:S01]  /*9f10*/  LEA.HI.X.SX32 R75, R75, R128.reuse, 0x1, P3 ;  /* 0x000000804b4b7211 */ /* 0x080fe200018f0eff */
[C---:B------:R-:W-:Y:S01]  /*9f20*/  IMAD R105, R8.reuse, 0x2, R76 ;  /* 0x0000000208697824 */ /* 0x040fe200078e024c */
[-C--:B------:R-:W-:Y:S02]  /*9f30*/  IADD3 R82, P3, PT, R83, R53.reuse, RZ ;  /* 0x0000003553527210 */ /* 0x080fe40007f7e0ff */
[----:B------:R-:W-:Y:S01]  /*9f40*/  LEA.HI.X.SX32 R81, R81, R128, 0x1, P2 ;  /* 0x0000008051517211 */ /* 0x000fe200010f0eff */
[----:B------:R-:W-:Y:S01]  /*9f50*/  IMAD R107, R8, 0x2, R105 ;  /* 0x00000002086b7824 */ /* 0x000fe200078e0269 */
[----:B------:R-:W-:-:S02]  /*9f60*/  IADD3 R86, P2, PT, R87, R53, RZ ;  /* 0x0000003557567210 */ /* 0x000fc40007f5e0ff */
[-C--:B------:R-:W-:Y:S01]  /*9f70*/  LEA.HI.X.SX32 R83, R83, R128.reuse, 0x1, P3 ;  /* 0x0000008053537211 */ /* 0x080fe200018f0eff */
[C---:B------:R-:W-:Y:S01]  /*9f80*/  IMAD R109, R8.reuse, 0x2, R107 ;  /* 0x00000002086d7824 */ /* 0x040fe200078e026b */
[-C--:B------:R-:W-:Y:S02]  /*9f90*/  IADD3 R84, P1, PT, R85, R53.reuse, RZ ;  /* 0x0000003555547210 */ /* 0x080fe40007f3e0ff */
[-C--:B------:R-:W-:Y:S01]  /*9fa0*/  IADD3 R88, P3, PT, R89, R53.reuse, RZ ;  /* 0x0000003559587210 */ /* 0x080fe20007f7e0ff */
[C---:B------:R-:W-:Y:S01]  /*9fb0*/  IMAD R111, R8.reuse, 0x2, R109 ;  /* 0x00000002086f7824 */ /* 0x040fe200078e026d */
[-C--:B------:R-:W-:Y:S02]  /*9fc0*/  LEA.HI.X.SX32 R87, R87, R128.reuse, 0x1, P2 ;  /* 0x0000008057577211 */ /* 0x080fe400010f0eff */
[----:B------:R-:W-:Y:S01]  /*9fd0*/  IADD3 R92, P2, PT, R93, R53, RZ ;  /* 0x000000355d5c7210 */ /* 0x000fe20007f5e0ff */
[----:B------:R-:W-:Y:S01]  /*9fe0*/  IMAD R113, R8, 0x2, R111 ;  /* 0x0000000208717824 */ /* 0x000fe200078e026f */
[----:B------:R-:W-:-:S02]  /*9ff0*/  LEA.HI.X.SX32 R85, R85, R128, 0x1, P1 ;  /* 0x0000008055557211 */ /* 0x000fc400008f0eff */
[-C--:B------:R-:W-:Y:S02]  /*a000*/  LEA.HI.X.SX32 R89, R89, R128.reuse, 0x1, P3 ;  /* 0x0000008059597211 */ /* 0x080fe400018f0eff */
[-C--:B------:R-:W-:Y:S02]  /*a010*/  IADD3 R90, P1, PT, R91, R53.reuse, RZ ;  /* 0x000000355b5a7210 */ /* 0x080fe40007f3e0ff */
[-C--:B------:R-:W-:Y:S02]  /*a020*/  IADD3 R94, P3, PT, R95, R53.reuse, RZ ;  /* 0x000000355f5e7210 */ /* 0x080fe40007f7e0ff */
[-C--:B------:R-:W-:Y:S02]  /*a030*/  LEA.HI.X.SX32 R93, R93, R128.reuse, 0x1, P2 ;  /* 0x000000805d5d7211 */ /* 0x080fe400010f0eff */
[----:B------:R-:W-:Y:S02]  /*a040*/  IADD3 R98, P2, PT, R69, R53, RZ ;  /* 0x0000003545627210 */ /* 0x000fe40007f5e0ff */
[----:B------:R-:W-:-:S02]  /*a050*/  LEA.HI.X.SX32 R91, R91, R128, 0x1, P1 ;  /* 0x000000805b5b7211 */ /* 0x000fc400008f0eff */
[-C--:B------:R-:W-:Y:S02]  /*a060*/  LEA.HI.X.SX32 R95, R95, R128.reuse, 0x1, P3 ;  /* 0x000000805f5f7211 */ /* 0x080fe400018f0eff */
[-C--:B------:R-:W-:Y:S02]  /*a070*/  IADD3 R96, P1, PT, R97, R53.reuse, RZ ;  /* 0x0000003561607210 */ /* 0x080fe40007f3e0ff */
[-C--:B------:R-:W-:Y:S02]  /*a080*/  IADD3 R100, P3, PT, R71, R53.reuse, RZ ;  /* 0x0000003547647210 */ /* 0x080fe40007f7e0ff */
[-C--:B------:R-:W-:Y:S01]  /*a090*/  LEA.HI.X.SX32 R99, R69, R128.reuse, 0x1, P2 ;  /* 0x0000008045637211 */ /* 0x080fe200010f0eff */
[C---:B------:R-:W-:Y:S01]  /*a0a0*/  IMAD R69, R8.reuse, 0x2, R113 ;  /* 0x0000000208457824 */ /* 0x040fe200078e0271 */
[-C--:B------:R-:W-:Y:S02]  /*a0b0*/  LEA.HI.X.SX32 R97, R97, R128.reuse, 0x1, P1 ;  /* 0x0000008061617211 */ /* 0x080fe400008f0eff */
[----:B------:R-:W-:Y:S01]  /*a0c0*/  LEA.HI.X.SX32 R101, R71, R128, 0x1, P3 ;  /* 0x0000008047657211 */ /* 0x000fe200018f0eff */
[----:B------:R-:W-:Y:S01]  /*a0d0*/  IMAD R71, R8, 0x2, R69 ;  /* 0x0000000208477824 */ /* 0x000fe200078e0245 */
[----:B------:R-:W-:-:S02]  /*a0e0*/  IADD3 R102, P1, PT, R76, R53, RZ ;  /* 0x000000354c667210 */ /* 0x000fc40007f3e0ff */
[-C--:B------:R-:W-:Y:S02]  /*a0f0*/  IADD3 R104, P2, PT, R105, R53.reuse, RZ ;  /* 0x0000003569687210 */ /* 0x080fe40007f5e0ff */
[-C--:B------:R-:W-:Y:S01]  /*a100*/  LEA.HI.X.SX32 R103, R76, R128.reuse, 0x1, P1 ;  /* 0x000000804c677211 */ /* 0x080fe200008f0eff */
[C---:B------:R-:W-:Y:S01]  /*a110*/  IMAD R76, R8.reuse, 0x2, R71 ;  /* 0x00000002084c7824 */ /* 0x040fe200078e0247 */
[-C--:B------:R-:W-:Y:S02]  /*a120*/  IADD3 R106, P3, PT, R107, R53.reuse, RZ ;  /* 0x000000356b6a7210 */ /* 0x080fe40007f7e0ff */
[-C--:B------:R-:W-:Y:S01]  /*a130*/  LEA.HI.X.SX32 R105, R105, R128.reuse, 0x1, P2 ;  /* 0x0000008069697211 */ /* 0x080fe200010f0eff */
[C---:B------:R-:W-:Y:S01]  /*a140*/  IMAD R121, R8.reuse, 0x2, R76 ;  /* 0x0000000208797824 */ /* 0x040fe200078e024c */
[----:B------:R-:W-:Y:S02]  /*a150*/  LEA.HI.X.SX32 R107, R107, R128, 0x1, P3 ;  /* 0x000000806b6b7211 */ /* 0x000fe400018f0eff */
[-C--:B------:R-:W-:Y:S01]  /*a160*/  IADD3 R108, P1, PT, R109, R53.reuse, RZ ;  /* 0x000000356d6c7210 */ /* 0x080fe20007f3e0ff */
[----:B------:R-:W-:Y:S01]  /*a170*/  IMAD R123, R8, 0x2, R121 ;  /* 0x00000002087b7824 */ /* 0x000fe200078e0279 */
[----:B------:R-:W-:-:S02]  /*a180*/  IADD3 R110, P2, PT, R111, R53, RZ ;  /* 0x000000356f6e7210 */ /* 0x000fc40007f5e0ff */
[-C--:B------:R-:W-:Y:S01]  /*a190*/  IADD3 R112, P3, PT, R113, R53.reuse, RZ ;  /* 0x0000003571707210 */ /* 0x080fe20007f7e0ff */
[C---:B------:R-:W-:Y:S01]  /*a1a0*/  IMAD R125, R8.reuse, 0x2, R123 ;  /* 0x00000002087d7824 */ /* 0x040fe200078e027b */
[-C--:B------:R-:W-:Y:S02]  /*a1b0*/  LEA.HI.X.SX32 R109, R109, R128.reuse, 0x1, P1 ;  /* 0x000000806d6d7211 */ /* 0x080fe400008f0eff */
[-C--:B------:R-:W-:Y:S01]  /*a1c0*/  LEA.HI.X.SX32 R111, R111, R128.reuse, 0x1, P2 ;  /* 0x000000806f6f7211 */ /* 0x080fe200010f0eff */
[----:B------:R-:W-:Y:S01]  /*a1d0*/  IMAD R8, R8, 0x2, R125 ;  /* 0x0000000208087824 */ /* 0x000fe200078e027d */
[----:B------:R-:W-:Y:S02]  /*a1e0*/  LEA.HI.X.SX32 R113, R113, R128, 0x1, P3 ;  /* 0x0000008071717211 */ /* 0x000fe400018f0eff */
[-C--:B------:R-:W-:Y:S02]  /*a1f0*/  IADD3 R114, P1, PT, R69, R53.reuse, RZ ;  /* 0x0000003545727210 */ /* 0x080fe40007f3e0ff */
[----:B------:R-:W-:-:S02]  /*a200*/  IADD3 R116, P2, PT, R71, R53, RZ ;  /* 0x0000003547747210 */ /* 0x000fc40007f5e0ff */
[CC--:B------:R-:W-:Y:S02]  /*a210*/  IADD3 R118, P3, PT, R76.reuse, R53.reuse, RZ ;  /* 0x000000354c767210 */ /* 0x0c0fe40007f7e0ff */
[-C--:B------:R-:W-:Y:S02]  /*a220*/  LEA.HI.X.SX32 R115, R69, R128.reuse, 0x1, P1 ;  /* 0x0000008045737211 */ /* 0x080fe400008f0eff */
[-C--:B------:R-:W-:Y:S02]  /*a230*/  LEA.HI.X.SX32 R117, R71, R128.reuse, 0x1, P2 ;  /* 0x0000008047757211 */ /* 0x080fe400010f0eff */
[----:B------:R-:W-:Y:S02]  /*a240*/  LEA.HI.X.SX32 R119, R76, R128, 0x1, P3 ;  /* 0x000000804c777211 */ /* 0x000fe400018f0eff */
[-C--:B------:R-:W-:Y:S02]  /*a250*/  IADD3 R120, P1, PT, R121, R53.reuse, RZ ;  /* 0x0000003579787210 */ /* 0x080fe40007f3e0ff */
[----:B------:R-:W-:-:S02]  /*a260*/  IADD3 R122, P2, PT, R123, R53, RZ ;  /* 0x000000357b7a7210 */ /* 0x000fc40007f5e0ff */
[-C--:B------:R-:W-:Y:S02]  /*a270*/  IADD3 R124, P3, PT, R125, R53.reuse, RZ ;  /* 0x000000357d7c7210 */ /* 0x080fe40007f7e0ff */
[----:B------:R-:W-:Y:S02]  /*a280*/  IADD3 R126, P4, PT, R8, R53, RZ ;  /* 0x00000035087e7210 */ /* 0x000fe40007f9e0ff */
[C---:B0-----:R-:W-:Y:S02]  /*a290*/  PRMT R147, R4.reuse, 0x7773, RZ ;  /* 0x0000777304937816 */ /* 0x041fe400000000ff */
[C---:B------:R-:W-:Y:S02]  /*a2a0*/  PRMT R149, R4.reuse, 0x7772, RZ ;  /* 0x0000777204957816 */ /* 0x040fe400000000ff */
[C---:B------:R-:W-:Y:S02]  /*a2b0*/  PRMT R151, R4.reuse, 0x7771, RZ ;  /* 0x0000777104977816 */ /* 0x040fe400000000ff */
[----:B------:R-:W-:-:S02]  /*a2c0*/  PRMT R153, R4, 0x7770, RZ ;  /* 0x0000777004997816 */ /* 0x000fc400000000ff */
[C---:B------:R-:W-:Y:S02]  /*a2d0*/  PRMT R139, R5.reuse, 0x7773, RZ ;  /* 0x00007773058b7816 */ /* 0x040fe400000000ff */
[C---:B------:R-:W-:Y:S01]  /*a2e0*/  PRMT R141, R5.reuse, 0x7772, RZ ;  /* 0x00007772058d7816 */ /* 0x040fe200000000ff */
[----:B------:R-:W-:Y:S01]  /*a2f0*/  STG.E.U8 desc[UR32][R14.64], R153 ;  /* 0x000000990e007986 */ /* 0x000fe2000c101120 */
[C---:B------:R-:W-:Y:S02]  /*a300*/  PRMT R143, R5.reuse, 0x7771, RZ ;  /* 0x00007771058f7816 */ /* 0x040fe400000000ff */
[----:B------:R-:W-:Y:S01]  /*a310*/  PRMT R145, R5, 0x7770, RZ ;  /* 0x0000777005917816 */ /* 0x000fe200000000ff */
[----:B------:R-:W-:Y:S01]  /*a320*/  STG.E.U8 desc[UR32][R12.64], R151 ;  /* 0x000000970c007986 */ /* 0x000fe2000c101120 */
[C---:B------:R-:W-:Y:S02]  /*a330*/  PRMT R131, R6.reuse, 0x7773, RZ ;  /* 0x0000777306837816 */ /* 0x040fe400000000ff */
[C---:B------:R-:W-:Y:S01]  /*a340*/  PRMT R133, R6.reuse, 0x7772, RZ ;  /* 0x0000777206857816 */ /* 0x040fe200000000ff */
[----:B------:R-:W-:Y:S01]  /*a350*/  STG.E.U8 desc[UR32][R10.64], R149 ;  /* 0x000000950a007986 */ /* 0x000fe2000c101120 */
[----:B------:R-:W-:-:S02]  /*a360*/  PRMT R135, R6, 0x7771, RZ ;  /* 0x0000777106877816 */ /* 0x000fc400000000ff */
[----:B------:R-:W-:Y:S01]  /*a370*/  PRMT R137, R6, 0x7770, RZ ;  /* 0x0000777006897816 */ /* 0x000fe200000000ff */
[----:B------:R-:W-:Y:S01]  /*a380*/  STG.E.U8 desc[UR32][R20.64], R147 ;  /* 0x0000009314007986 */ /* 0x000fe2000c101120 */
[C---:B------:R-:W-:Y:S02]  /*a390*/  PRMT R53, R7.reuse, 0x7773, RZ ;  /* 0x0000777307357816 */ /* 0x040fe400000000ff */
[C---:B------:R-:W-:Y:S01]  /*a3a0*/  PRMT R69, R7.reuse, 0x7772, RZ ;  /* 0x0000777207457816 */ /* 0x040fe200000000ff */
[----:B------:R-:W-:Y:S01]  /*a3b0*/  STG.E.U8 desc[UR32][R18.64], R145 ;  /* 0x0000009112007986 */ /* 0x000fe2000c101120 */
[C---:B------:R-:W-:Y:S02]  /*a3c0*/  PRMT R71, R7.reuse, 0x7771, RZ ;  /* 0x0000777107477816 */ /* 0x040fe400000000ff */
[----:B------:R-:W-:Y:S01]  /*a3d0*/  PRMT R129, R7, 0x7770, RZ ;  /* 0x0000777007817816 */ /* 0x000fe200000000ff */
[----:B------:R-:W-:Y:S01]  /*a3e0*/  STG.E.U8 desc[UR32][R16.64], R143 ;  /* 0x0000008f10007986 */ /* 0x000fe2000c101120 */
[----:B------:R-:W-:-:S02]  /*a3f0*/  LEA.HI.X.SX32 R121, R121, R128, 0x1, P1 ;  /* 0x0000008079797211 */ /* 0x000fc400008f0eff */
[-C--:B------:R-:W-:Y:S01]  /*a400*/  LEA.HI.X.SX32 R123, R123, R128.reuse, 0x1, P2 ;  /* 0x000000807b7b7211 */ /* 0x080fe200010f0eff */
[----:B------:R-:W0:Y:S01]  /*a410*/  LDS.128 R4, [R3+UR14+0x1000] ;  /* 0x0010000e03047984 */ /* 0x000e220008000c00 */
[-C--:B------:R-:W-:Y:S02]  /*a420*/  LEA.HI.X.SX32 R125, R125, R128.reuse, 0x1, P3 ;  /* 0x000000807d7d7211 */ /* 0x080fe400018f0eff */
[----:B------:R-:W-:Y:S01]  /*a430*/  LEA.HI.X.SX32 R127, R8, R128, 0x1, P4 ;  /* 0x00000080087f7211 */ /* 0x000fe200020f0eff */
[----:B------:R0:W-:Y:S01]  /*a440*/  STG.E.U8 desc[UR32][R28.64], R141 ;  /* 0x0000008d1c007986 */ /* 0x0001e2000c101120 */
[----:B------:R-:W-:-:S03]  /*a450*/  ISETP.GE.U32.AND P1, PT, R0, 0x80, PT ;  /* 0x000000800000780c */ /* 0x000fc60003f26070 */
[----:B------:R1:W-:Y:S04]  /*a460*/  STG.E.U8 desc[UR32][R26.64], R139 ;  /* 0x0000008b1a007986 */ /* 0x0003e8000c101120 */
[----:B------:R2:W-:Y:S04]  /*a470*/  STG.E.U8 desc[UR32][R24.64], R137 ;  /* 0x0000008918007986 */ /* 0x0005e8000c101120 */
[----:B------:R-:W-:Y:S04]  /*a480*/  STG.E.U8 desc[UR32][R46.64], R135 ;  /* 0x000000872e007986 */ /* 0x000fe8000c101120 */
[----:B------:R-:W-:Y:S04]  /*a490*/  STG.E.U8 desc[UR32][R44.64], R133 ;  /* 0x000000852c007986 */ /* 0x000fe8000c101120 */
[----:B------:R-:W-:Y:S04]  /*a4a0*/  STG.E.U8 desc[UR32][R42.64], R131 ;  /* 0x000000832a007986 */ /* 0x000fe8000c101120 */
[----:B------:R-:W-:Y:S04]  /*a4b0*/  STG.E.U8 desc[UR32][R50.64], R129 ;  /* 0x0000008132007986 */ /* 0x000fe8000c101120 */
[----:B------:R-:W-:Y:S04]  /*a4c0*/  STG.E.U8 desc[UR32][R48.64], R71 ;  /* 0x0000004730007986 */ /* 0x000fe8000c101120 */
[----:B------:R-:W-:Y:S04]  /*a4d0*/  STG.E.U8 desc[UR32][R58.64], R69 ;  /* 0x000000453a007986 */ /* 0x000fe8000c101120 */
[----:B------:R-:W-:Y:S01]  /*a4e0*/  STG.E.U8 desc[UR32][R56.64], R53 ;  /* 0x0000003538007986 */ /* 0x000fe2000c101120 */
[----:B0-----:R-:W-:-:S02]  /*a4f0*/  PRMT R29, R4, 0x7772, RZ ;  /* 0x00007772041d7816 */ /* 0x001fc400000000ff */
[----:B-1----:R-:W-:Y:S01]  /*a500*/  PRMT R27, R4, 0x7773, RZ ;  /* 0x00007773041b7816 */ /* 0x002fe200000000ff */
[----:B------:R0:W-:Y:S01]  /*a510*/  STG.E.U8 desc[UR32][R54.64], R33 ;  /* 0x0000002136007986 */ /* 0x0001e2000c101120 */
[C---:B--2---:R-:W-:Y:S02]  /*a520*/  PRMT R25, R5.reuse, 0x7770, RZ ;  /* 0x0000777005197816 */ /* 0x044fe400000000ff */
[C---:B------:R-:W-:Y:S01]  /*a530*/  PRMT R21, R5.reuse, 0x7772, RZ ;  /* 0x0000777205157816 */ /* 0x040fe200000000ff */
[----:B------:R1:W-:Y:S01]  /*a540*/  STG.E.U8 desc[UR32][R60.64], R23 ;  /* 0x000000173c007986 */ /* 0x0003e2000c101120 */
[----:B------:R-:W-:Y:S02]  /*a550*/  PRMT R19, R5, 0x7773, RZ ;  /* 0x0000777305137816 */ /* 0x000fe400000000ff */
[C---:B------:R-:W-:Y:S01]  /*a560*/  PRMT R17, R6.reuse, 0x7770, RZ ;  /* 0x0000777006117816 */ /* 0x040fe200000000ff */
[----:B------:R-:W-:Y:S01]  /*a570*/  STG.E.U8 desc[UR32][R62.64], R22 ;  /* 0x000000163e007986 */ /* 0x000fe2000c101120 */
[----:B------:R-:W-:-:S02]  /*a580*/  PRMT R15, R6, 0x7771, RZ ;  /* 0x00007771060f7816 */ /* 0x000fc400000000ff */
[----:B------:R-:W-:Y:S01]  /*a590*/  PRMT R13, R6, 0x7772, RZ ;  /* 0x00007772060d7816 */ /* 0x000fe200000000ff */
[----:B------:R2:W-:Y:S01]  /*a5a0*/  STG.E.U8 desc[UR32][R64.64], R9 ;  /* 0x0000000940007986 */ /* 0x0005e2000c101120 */
[----:B0-----:R-:W-:Y:S02]  /*a5b0*/  PRMT R33, R4, 0x7770, RZ ;  /* 0x0000777004217816 */ /* 0x001fe400000000ff */
[----:B------:R-:W-:Y:S01]  /*a5c0*/  PRMT R11, R6, 0x7773, RZ ;  /* 0x00007773060b7816 */ /* 0x000fe200000000ff */
[----:B------:R-:W-:Y:S01]  /*a5d0*/  STG.E.U8 desc[UR32][R66.64], R37 ;  /* 0x0000002542007986 */ /* 0x000fe2000c101120 */
[----:B-1----:R-:W-:Y:S02]  /*a5e0*/  PRMT R23, R5, 0x7771, RZ ;  /* 0x0000777105177816 */ /* 0x002fe400000000ff */
[C---:B------:R-:W-:Y:S01]  /*a5f0*/  PRMT R3, R7.reuse, 0x7773, RZ ;  /* 0x0000777307037816 */ /* 0x040fe200000000ff */
[----:B------:R-:W-:Y:S01]  /*a600*/  STG.E.U8 desc[UR32][R72.64], R32 ;  /* 0x0000002048007986 */ /* 0x000fe2000c101120 */
[----:B------:R-:W-:-:S03]  /*a610*/  PRMT R5, R7, 0x7772, RZ ;  /* 0x0000777207057816 */ /* 0x000fc600000000ff */
[----:B------:R0:W-:Y:S01]  /*a620*/  STG.E.U8 desc[UR32][R74.64], R31 ;  /* 0x0000001f4a007986 */ /* 0x0001e2000c101120 */
[C---:B--2---:R-:W-:Y:S02]  /*a630*/  PRMT R9, R7.reuse, 0x7771, RZ ;  /* 0x0000777107097816 */ /* 0x044fe400000000ff */
[----:B------:R-:W-:Y:S01]  /*a640*/  PRMT R7, R7, 0x7770, RZ ;  /* 0x0000777007077816 */ /* 0x000fe200000000ff */
[----:B------:R-:W-:Y:S04]  /*a650*/  STG.E.U8 desc[UR32][R78.64], R30 ;  /* 0x0000001e4e007986 */ /* 0x000fe8000c101120 */
[----:B------:R-:W-:Y:S04]  /*a660*/  STG.E.U8 desc[UR32][R80.64], R41 ;  /* 0x0000002950007986 */ /* 0x000fe8000c101120 */
[----:B------:R-:W-:Y:S01]  /*a670*/  STG.E.U8 desc[UR32][R82.64], R36 ;  /* 0x0000002452007986 */ /* 0x000fe2000c101120 */
[----:B0-----:R-:W-:-:S03]  /*a680*/  PRMT R31, R4, 0x7771, RZ ;  /* 0x00007771041f7816 */ /* 0x001fc600000000ff */
[----:B------:R-:W-:Y:S04]  /*a690*/  STG.E.U8 desc[UR32][R84.64], R35 ;  /* 0x0000002354007986 */ /* 0x000fe8000c101120 */
        /* <DEDUP_REMOVED lines=15> */
[----:B------:R0:W-:Y:S04]  /*a790*/  STG.E.U8 desc[UR32][R116.64], R13 ;  /* 0x0000000d74007986 */ /* 0x0001e8000c101120 */
[----:B------:R-:W-:Y:S04]  /*a7a0*/  STG.E.U8 desc[UR32][R118.64], R11 ;  /* 0x0000000b76007986 */ /* 0x000fe8000c101120 */
[----:B------:R-:W-:Y:S04]  /*a7b0*/  STG.E.U8 desc[UR32][R120.64], R7 ;  /* 0x0000000778007986 */ /* 0x000fe8000c101120 */
[----:B------:R-:W-:Y:S01]  /*a7c0*/  STG.E.U8 desc[UR32][R122.64], R9 ;  /* 0x000000097a007986 */ /* 0x000fe2000c101120 */
[----:B0-----:R-:W0:Y:S03]  /*a7d0*/  LDC.64 R12, c[0x0][0x3a0] ;  /* 0x0000e800ff0c7b82 */ /* 0x001e260000000a00 */
[----:B------:R-:W-:Y:S04]  /*a7e0*/  STG.E.U8 desc[UR32][R124.64], R5 ;  /* 0x000000057c007986 */ /* 0x000fe8000c101120 */
[----:B------:R1:W-:Y:S01]  /*a7f0*/  STG.E.U8 desc[UR32][R126.64], R3 ;  /* 0x000000037e007986 */ /* 0x0003e2000c101120 */
[----:B------:R-:W-:Y:S01]  /*a800*/  BAR.SYNC.DEFER_BLOCKING 0x0 ;  /* 0x0000000000007b1d */ /* 0x000fe20000010000 */
[----:B-1----:R-:W-:-:S02]  /*a810*/  IMAD.SHL.U32 R3, R68, 0x4, RZ ;  /* 0x0000000444037824 */ /* 0x002fc400078e00ff */
[----:B------:R-:W-:-:S03]  /*a820*/  IMAD.HI R68, R68, 0x4, RZ ;  /* 0x0000000444447827 */ /* 0x000fc600078e02ff */
[----:B------:R0:W-:Y:S02]  /*a830*/  STSM.16.M88 [R2], R77 ;  /* 0x0000004d02007844 */ /* 0x0001e40000000000 */
[----:B------:R-:W-:Y:S01]  /*a840*/  BAR.SYNC.DEFER_BLOCKING 0x0 ;  /* 0x0000000000007b1d */ /* 0x000fe20000010000 */
[----:B0-----:R-:W-:-:S04]  /*a850*/  IADD3 R2, P2, P3, R3, UR6, R12 ;  /* 0x0000000603027c10 */ /* 0x001fc8000fb5e00c */
[----:B------:R-:W-:Y:S01]  /*a860*/  IADD3.X R3, PT, PT, R68, UR5, R13, P2, P3 ;  /* 0x0000000544037c10 */ /* 0x000fe200097e640d */
[----:B------:R-:W0:Y:S04]  /*a870*/  LDSM.16.M88 R17, [R70+UR14] ;  /* 0x0000000e4611783b */ /* 0x000e280008000000 */
[----:B0-----:R0:W-:Y:S01]  /*a880*/  @!P1 STG.E desc[UR32][R2.64], R17 ;  /* 0x0000001102009986 */ /* 0x0011e2000c101920 */
[----:B------:R-:W-:Y:S06]  /*a890*/  BAR.SYNC.DEFER_BLOCKING 0x0 ;  /* 0x0000000000007b1d */ /* 0x000fec0000010000 */
[----:B------:R-:W-:Y:S05]  /*a8a0*/  @P0 BRA `(.L_x_19) ;  /* 0x0000000000a00947 */ /* 0x000fea0003800000 */
[----:B------:R-:W1:Y:S01]  /*a8b0*/  S2UR UR5, SR_CgaCtaId ;  /* 0x00000000000579c3 */ /* 0x000e620000008800 */
[----:B------:R-:W-:Y:S01]  /*a8c0*/  NOP ;  /* 0x0000000000007918 */ /* 0x000fe20000000000 */
[----:B------:R-:W-:Y:S01]  /*a8d0*/  UMOV UR4, 0x50 ;  /* 0x0000005000047882 */ /* 0x000fe20000000000 */
[----:B------:R-:W-:Y:S02]  /*a8e0*/  IMAD.U32 R0, RZ, RZ, UR15 ;  /* 0x0000000fff007e24 */ /* 0x000fe4000f8e00ff */
[----:B0-----:R-:W-:Y:S02]  /*a8f0*/  IMAD.MOV.U32 R3, RZ, RZ, 0xff ;  /* 0x000000ffff037424 */ /* 0x001fe400078e00ff */
[----:B------:R-:W-:Y:S01]  /*a900*/  IMAD.MOV.U32 R7, RZ, RZ, 0x1 ;  /* 0x00000001ff077424 */ /* 0x000fe200078e00ff */
[----:B------:R-:W-:-:S04]  /*a910*/  LOP3.LUT R0, R0, 0xffff, RZ, 0xc0, !PT ;  /* 0x0000ffff00007812 */ /* 0x000fc800078ec0ff */
[----:B------:R-:W-:-:S05]  /*a920*/  SHF.R.U32.HI R0, RZ, 0x5, R0 ;  /* 0x00000005ff007819 */ /* 0x000fca0000011600 */
[----:B------:R-:W-:Y:S01]  /*a930*/  VIADD R2, R0, 0x10 ;  /* 0x0000001000027836 */ /* 0x000fe20000000000 */
[----:B------:R-:W-:Y:S01]  /*a940*/  SHF.L.U32 R0, R3, R0, RZ ;  /* 0x0000000003007219 */ /* 0x000fe200000006ff */
[----:B-1----:R-:W-:-:S03]  /*a950*/  ULEA UR6, UR5, UR4, 0x18 ;  /* 0x0000000405067291 */ /* 0x002fc6000f8ec0ff */
[----:B------:R-:W-:-:S04]  /*a960*/  SHF.L.U32 R3, R7, R2, RZ ;  /* 0x0000000207037219 */ /* 0x000fc800000006ff */
[----:B------:R-:W-:Y:S02]  /*a970*/  LOP3.LUT R0, R3, R0, RZ, 0xfc, !PT ;  /* 0x0000000003007212 */ /* 0x000fe400078efcff */
[----:B------:R-:W0:Y:S02]  /*a980*/  LDS R5, [UR6] ;  /* 0x00000006ff057984 */ /* 0x000e240008000800 */
[C---:B------:R-:W-:Y:S02]  /*a990*/  LOP3.LUT R2, R0.reuse, 0xffff, RZ, 0xc0, !PT ;  /* 0x0000ffff00027812 */ /* 0x040fe400078ec0ff */
[----:B0-----:R-:W-:-:S04]  /*a9a0*/  LOP3.LUT R3, R0, 0xffff, R5, 0x80, !PT ;  /* 0x0000ffff00037812 */ /* 0x001fc800078e8005 */
[----:B------:R-:W-:-:S13]  /*a9b0*/  ISETP.NE.AND P0, PT, R3, R2, PT ;  /* 0x000000020300720c */ /* 0x000fda0003f05270 */
[----:B------:R-:W-:Y:S05]  /*a9c0*/  @P0 BRA `(.L_x_20) ;  /* 0x0000000000500947 */ /* 0x000fea0003800000 */
[----:B------:R-:W-:Y:S02]  /*a9d0*/  SHF.R.U32.HI R5, RZ, 0x10, R5 ;  /* 0x00000010ff057819 */ /* 0x000fe40000011605 */
[----:B------:R-:W-:-:S04]  /*a9e0*/  SHF.R.U32.HI R2, RZ, 0x10, R0 ;  /* 0x00000010ff027819 */ /* 0x000fc80000011600 */
[----:B------:R-:W-:-:S04]  /*a9f0*/  LOP3.LUT R5, R5, R2, RZ, 0xc0, !PT ;  /* 0x0000000205057212 */ /* 0x000fc800078ec0ff */
[----:B------:R-:W-:-:S13]  /*aa00*/  ISETP.NE.AND P0, PT, R5, R2, PT ;  /* 0x000000020500720c */ /* 0x000fda0003f05270 */
[----:B------:R-:W-:Y:S05]  /*aa10*/  @P0 BRA `(.L_x_21) ;  /* 0x0000000000300947 */ /* 0x000fea0003800000 */
[----:B------:R-:W-:Y:S01]  /*aa20*/  R2UR UR4, R0 ;  /* 0x00000000000472ca */ /* 0x000fe200000e0000 */
[----:B------:R-:W-:Y:S01]  /*aa30*/  VOTEU.ANY UR5, UPT, PT ;  /* 0x0000000000057886 */ /* 0x000fe200038e0100 */
[----:B------:R-:W0:Y:S01]  /*aa40*/  S2R R0, SR_LANEID ;  /* 0x0000000000007919 */ /* 0x000e220000000000 */
[----:B------:R-:W-:-:S10]  /*aa50*/  UFLO.U32 UR5, UR5 ;  /* 0x00000005000572bd */ /* 0x000fd400080e0000 */
[----:B------:R-:W-:-:S06]  /*aa60*/  ULOP3.LUT UR4, URZ, UR4, URZ, 0x33, !UPT ;  /* 0x00000004ff047292 */ /* 0x000fcc000f8e33ff */
[----:B------:R-:W-:-:S04]  /*aa70*/  IMAD.U32 R2, RZ, RZ, UR4 ;  /* 0x00000004ff027e24 */ /* 0x000fc8000f8e00ff */
[----:B------:R-:W1:Y:S02]  /*aa80*/  REDUX UR7, R2 ;  /* 0x00000000020773c4 */ /* 0x000e640000000000 */
[----:B------:R2:W-:Y:S01]  /*aa90*/  UTCATOMSWS.AND URZ, UR4 ;  /* 0x0000000400ff79e3 */ /* 0x0005e20008000000 */
[----:B0-----:R-:W-:Y:S01]  /*aaa0*/  ISETP.EQ.U32.AND P0, PT, R0, UR5, PT ;  /* 0x0000000500007c0c */ /* 0x001fe2000bf02070 */
[----:B-1----:R-:W-:-:S12]  /*aab0*/  IMAD.U32 R0, RZ, RZ, UR7 ;  /* 0x00000007ff007e24 */ /* 0x002fd8000f8e00ff */
[----:B------:R2:W-:Y:S01]  /*aac0*/  @P0 ATOMS.AND RZ, [UR6], R0 ;  /* 0x00000000ffff098c */ /* 0x0005e2000a800006 */
[----:B------:R-:W-:Y:S05]  /*aad0*/  BRA `(.L_x_19) ;  /* 0x0000000000147947 */ /* 0x000fea0003800000 */
.L_x_21:
[----:B------:R-:W-:-:S07]  /*aae0*/  MOV R2, 0xab00 ;  /* 0x0000ab0000027802 */ /* 0x000fce0000000f00 */
[----:B------:R-:W-:Y:S05]  /*aaf0*/  CALL.REL.NOINC `($__internal_0_$__cuda_sm10x_tcgen05_guardrail_trap_col_being_dealloced_not_returned_by_alloc) ;  /* 0x0000000000447944 */ /* 0x000fea0003c00000 */
[----:B------:R-:W-:Y:S05]  /*ab00*/  BRA `(.L_x_19) ;  /* 0x0000000000087947 */ /* 0x000fea0003800000 */
.L_x_20:
[----:B------:R-:W-:-:S07]  /*ab10*/  MOV R2, 0xab30 ;  /* 0x0000ab3000027802 */ /* 0x000fce0000000f00 */
[----:B------:R-:W-:Y:S05]  /*ab20*/  CALL.REL.NOINC `($__internal_2_$__cuda_sm10x_tcgen05_guardrail_trap_unallocated_columns_being_dealloced) ;  /* 0x0000000000507944 */ /* 0x000fea0003c00000 */
.L_x_19:
[----:B------:R-:W-:Y:S01]  /*ab30*/  NOP ;  /* 0x0000000000007918 */ /* 0x000fe20000000000 */
[----:B--2---:R-:W-:Y:S05]  /*ab40*/  EXIT ;  /* 0x000000000000794d */ /* 0x004fea0003800000 */
.L_x_8:
[----:B------:R-:W1:Y:S02]  /*ab50*/  SYNCS.PHASECHK.TRANS64.TRYWAIT P4, [UR14+0x8000], RZ ;  /* 0x008000ffff0075a7 */ /* 0x000e64000808110e */
[----:B-1----:R-:W-:Y:S05]  /*ab60*/  @!P4 BRA `(.L_x_8) ;  /* 0xfffffffc00f8c947 */ /* 0x002fea000383ffff */
[----:B------:R-:W-:Y:S05]  /*ab70*/  BRA `(.L_x_7) ;  /* 0xffffff80000c7947 */ /* 0x000fea000383ffff */
.L_x_13:
[----:B------:R-:W1:Y:S02]  /*ab80*/  SYNCS.PHASECHK.TRANS64.TRYWAIT P2, [UR14+0xc010], RZ ;  /* 0x00c010ffff0075a7 */ /* 0x000e64000804110e */
[----:B-1----:R-:W-:Y:S05]  /*ab90*/  @!P2 BRA `(.L_x_13) ;  /* 0xfffffffc00f8a947 */ /* 0x002fea000383ffff */
[----:B------:R-:W-:Y:S05]  /*aba0*/  BRA `(.L_x_22) ;  /* 0xffffffb0001c7947 */ /* 0x000fea000383ffff */
.L_x_14:
[----:B------:R-:W1:Y:S02]  /*abb0*/  SYNCS.PHASECHK.TRANS64.TRYWAIT P2, [UR12], R36 ;  /* 0x00000024ff0075a7 */ /* 0x000e64000804110c */
[----:B-1----:R-:W-:Y:S05]  /*abc0*/  @!P2 BRA `(.L_x_14) ;  /* 0xfffffffc00f8a947 */ /* 0x002fea000383ffff */
[----:B------:R-:W-:Y:S05]  /*abd0*/  BRA `(.L_x_23) ;  /* 0xffffffbc00207947 */ /* 0x000fea000383ffff */
.L_x_18:
[----:B------:R-:W0:Y:S02]  /*abe0*/  SYNCS.PHASECHK.TRANS64.TRYWAIT P2, [UR12], R4 ;  /* 0x00000004ff0075a7 */ /* 0x000e24000804110c */
[----:B0-----:R-:W-:Y:S05]  /*abf0*/  @!P2 BRA `(.L_x_18) ;  /* 0xfffffffc00f8a947 */ /* 0x001fea000383ffff */
[----:B------:R-:W-:Y:S05]  /*ac00*/  BRA `(.L_x_17) ;  /* 0xffffffcc000c7947 */ /* 0x000fea000383ffff */
        .weak           $__internal_0_$__cuda_sm10x_tcgen05_guardrail_trap_col_being_dealloced_not_returned_by_alloc
        .type           $__internal_0_$__cuda_sm10x_tcgen05_guardrail_trap_col_being_dealloced_not_returned_by_alloc,@function
        .size           $__internal_0_$__cuda_sm10x_tcgen05_guardrail_trap_col_being_dealloced_not_returned_by_alloc,($__internal_1_$__cuda_sm10x_tcgen05_guardrail_trap_phase_invalid_during_alloc - $__internal_0_$__cuda_sm10x_tcgen05_guardrail_trap_col_being_dealloced_not_returned_by_alloc)
$__internal_0_$__cuda_sm10x_tcgen05_guardrail_trap_col_being_dealloced_not_returned_by_alloc:
[----:B------:R-:W-:Y:S05]  /*ac10*/  BPT.TRAP 0x1 ;  /* 0x000000040000795c */ /* 0x000fea0000300000 */
[----:B------:R-:W-:-:S04]  /*ac20*/  IMAD.MOV.U32 R3, RZ, RZ, 0x0 ;  /* 0x00000000ff037424 */ /* 0x000fc800078e00ff */
[----:B------:R-:W-:Y:S05]  /*ac30*/  RET.REL.NODEC R2 `(attn_fwd) ;  /* 0xffffff5002f07950 */ /* 0x000fea0003c3ffff */
        .weak           $__internal_1_$__cuda_sm10x_tcgen05_guardrail_trap_phase_invalid_during_alloc
        .type           $__internal_1_$__cuda_sm10x_tcgen05_guardrail_trap_phase_invalid_during_alloc,@function
        .size           $__internal_1_$__cuda_sm10x_tcgen05_guardrail_trap_phase_invalid_during_alloc,($__internal_2_$__cuda_sm10x_tcgen05_guardrail_trap_unallocated_columns_being_dealloced - $__internal_1_$__cuda_sm10x_tcgen05_guardrail_trap_phase_invalid_during_alloc)
$__internal_1_$__cuda_sm10x_tcgen05_guardrail_trap_phase_invalid_during_alloc:
[----:B------:R-:W-:Y:S05]  /*ac40*/  BPT.TRAP 0x1 ;  /* 0x000000040000795c */ /* 0x000fea0000300000 */
[----:B------:R-:W-:-:S04]  /*ac50*/  IMAD.MOV.U32 R3, RZ, RZ, 0x0 ;  /* 0x00000000ff037424 */ /* 0x000fc800078e00ff */
[----:B------:R-:W-:Y:S05]  /*ac60*/  RET.REL.NODEC R2 `(attn_fwd) ;  /* 0xffffff5002e47950 */ /* 0x000fea0003c3ffff */
        .weak           $__internal_2_$__cuda_sm10x_tcgen05_guardrail_trap_unallocated_columns_being_dealloced
        .type           $__internal_2_$__cuda_sm10x_tcgen05_guardrail_trap_unallocated_columns_being_dealloced,@function
        .size           $__internal_2_$__cuda_sm10x_tcgen05_guardrail_trap_unallocated_columns_being_dealloced,(.L_x_27 - $__internal_2_$__cuda_sm10x_tcgen05_guardrail_trap_unallocated_columns_being_dealloced)
$__internal_2_$__cuda_sm10x_tcgen05_guardrail_trap_unallocated_columns_being_dealloced:
[----:B------:R-:W-:Y:S05]  /*ac70*/  BPT.TRAP 0x1 ;  /* 0x000000040000795c */ /* 0x000fea0000300000 */
[----:B------:R-:W-:-:S04]  /*ac80*/  IMAD.MOV.U32 R3, RZ, RZ, 0x0 ;  /* 0x00000000ff037424 */ /* 0x000fc800078e00ff */
[----:B------:R-:W-:Y:S05]  /*ac90*/  RET.REL.NODEC R2 `(attn_fwd) ;  /* 0xffffff5002d87950 */ /* 0x000fea0003c3ffff */
.L_x_24:
[----:B------:R-:W-:-:S00]  /*aca0*/  BRA `(.L_x_24) ;  /* 0xfffffffc00fc7947 */ /* 0x000fc0000383ffff */
[----:B------:R-:W-:-:S00]  /*acb0*/  NOP ;  /* 0x0000000000007918 */ /* 0x000fc00000000000 */
        /* <DEDUP_REMOVED lines=12> */
.L_x_27:


//--------------------- .nv.global.init           --------------------------
	.section	.nv.global.init,"aw",@progbits
.nv.global.init:
	.type		_$_str,@object
	.size		_$_str,(.L_3 - _$_str)
_$_str:
        /*0000*/ 	.byte	0x5f, 0x5f, 0x43, 0x55, 0x44, 0x41, 0x5f, 0x46, 0x54, 0x5a, 0x00
.L_3:


//--------------------- .nv.shared.attn_fwd       --------------------------
	.section	.nv.shared.attn_fwd,"aw",@nobits
	.sectionflags	@""
	.align	16
	.zero		1024


//--------------------- .nv.shared.reserved.0     --------------------------
	.section	.nv.shared.reserved.0,"aw",@nobits
	.align	8
	.weak		__nv_reservedSMEM_offset_0_alias
	.size		__nv_reservedSMEM_offset_0_alias, 0, 64
	.other		__nv_reservedSMEM_offset_0_alias,@"STO_CUDA_RESERVED_SHARED STV_DEFAULT"
__nv_reservedSMEM_offset_0_alias:
	.zero		0
.nv.shared.reserved.0:
	.zero		64
	.weak		__nv_reservedSMEM_allocation_phase
	.type		__nv_reservedSMEM_allocation_phase,@object
	.size		__nv_reservedSMEM_allocation_phase,(.L_0 - __nv_reservedSMEM_allocation_phase)
__nv_reservedSMEM_allocation_phase:
	.zero		1
.L_0:
	.zero		7
	.weak		__nv_reservedSMEM_devtool_atexit_pc
	.type		__nv_reservedSMEM_devtool_atexit_pc,@object
	.size		__nv_reservedSMEM_devtool_atexit_pc,(__nv_reservedSMEM_allocation_mask - __nv_reservedSMEM_devtool_atexit_pc)
__nv_reservedSMEM_devtool_atexit_pc:
	.zero		8
	.weak		__nv_reservedSMEM_allocation_mask
	.type		__nv_reservedSMEM_allocation_mask,@object
	.size		__nv_reservedSMEM_allocation_mask,(.L_2 - __nv_reservedSMEM_allocation_mask)
__nv_reservedSMEM_allocation_mask:
	.zero		4
.L_2:


//--------------------- .nv.constant0.attn_fwd    --------------------------
	.section	.nv.constant0.attn_fwd,"a",@progbits
	.sectionflags	@""
	.align	4
.nv.constant0.attn_fwd:
	.zero		1032


//--------------------- SYMBOLS --------------------------

	.type		.nv.reservedSmem.offset0,@object
	.size		.nv.reservedSmem.offset0,0x4
	.type		.nv.reservedSmem.cap,@object
	.size		.nv.reservedSmem.cap,0x4
